//
// Generated by NVIDIA NVVM Compiler
//
// Compiler Build ID: CL-36424714
// Cuda compilation tools, release 13.0, V13.0.88
// Based on NVVM 20.0.0
//

.version 9.0
.target sm_100
.address_size 64

	// .globl	_Z15rms_norm_kernelPK6__halfS1_PS_if
.extern .shared .align 16 .b8 shared[];

.visible .entry _Z15rms_norm_kernelPK6__halfS1_PS_if(
	.param .u64 .ptr .align 1 _Z15rms_norm_kernelPK6__halfS1_PS_if_param_0,
	.param .u64 .ptr .align 1 _Z15rms_norm_kernelPK6__halfS1_PS_if_param_1,
	.param .u64 .ptr .align 1 _Z15rms_norm_kernelPK6__halfS1_PS_if_param_2,
	.param .u32 _Z15rms_norm_kernelPK6__halfS1_PS_if_param_3,
	.param .f32 _Z15rms_norm_kernelPK6__halfS1_PS_if_param_4
)
{
	.reg .pred 	%p<32>;
	.reg .b16 	%rs<21>;
	.reg .b32 	%r<60>;
	.reg .b32 	%f<127>;
	.reg .b64 	%rd<45>;

	ld.param.u64 	%rd12, [_Z15rms_norm_kernelPK6__halfS1_PS_if_param_0];
	ld.param.u64 	%rd13, [_Z15rms_norm_kernelPK6__halfS1_PS_if_param_1];
	ld.param.u64 	%rd14, [_Z15rms_norm_kernelPK6__halfS1_PS_if_param_2];
	ld.param.u32 	%r23, [_Z15rms_norm_kernelPK6__halfS1_PS_if_param_3];
	ld.param.f32 	%f9, [_Z15rms_norm_kernelPK6__halfS1_PS_if_param_4];
	cvta.to.global.u64 	%rd1, %rd14;
	cvta.to.global.u64 	%rd2, %rd13;
	cvta.to.global.u64 	%rd3, %rd12;
	mov.u32 	%r59, %tid.x;
	mov.u32 	%r2, %ntid.x;
	setp.ge.s32 	%p1, %r59, %r23;
	mov.f32 	%f126, 0f00000000;
	@%p1 bra 	$L__BB0_6;
	add.s32 	%r24, %r59, %r2;
	max.u32 	%r25, %r23, %r24;
	setp.lt.u32 	%p2, %r24, %r23;
	selp.u32 	%r26, 1, 0, %p2;
	add.s32 	%r27, %r24, %r26;
	sub.s32 	%r28, %r25, %r27;
	div.u32 	%r29, %r28, %r2;
	add.s32 	%r3, %r29, %r26;
	and.b32  	%r30, %r3, 3;
	setp.eq.s32 	%p3, %r30, 3;
	mov.f32 	%f126, 0f00000000;
	mov.u32 	%r54, %r59;
	@%p3 bra 	$L__BB0_4;
	mul.wide.u32 	%rd15, %r59, 2;
	add.s64 	%rd43, %rd3, %rd15;
	mul.wide.u32 	%rd5, %r2, 2;
	add.s32 	%r31, %r3, 1;
	and.b32  	%r32, %r31, 3;
	neg.s32 	%r52, %r32;
	mov.f32 	%f126, 0f00000000;
	mov.u32 	%r54, %r59;
$L__BB0_3:
	.pragma "nounroll";
	ld.global.nc.u16 	%rs1, [%rd43];
	// begin inline asm
	{  cvt.f32.f16 %f14, %rs1;}

	// end inline asm
	max.f32 	%f15, %f14, 0fC77FE000;
	min.f32 	%f16, %f15, 0f477FE000;
	abs.f32 	%f17, %f16;
	setp.equ.f32 	%p4, %f17, 0f7F800000;
	selp.f32 	%f18, 0f00000000, %f16, %p4;
	fma.rn.f32 	%f126, %f18, %f18, %f126;
	add.s32 	%r54, %r54, %r2;
	add.s64 	%rd43, %rd43, %rd5;
	add.s32 	%r52, %r52, 1;
	setp.ne.s32 	%p5, %r52, 0;
	@%p5 bra 	$L__BB0_3;
$L__BB0_4:
	setp.lt.u32 	%p6, %r3, 3;
	@%p6 bra 	$L__BB0_6;
$L__BB0_5:
	mul.wide.u32 	%rd16, %r54, 2;
	add.s64 	%rd17, %rd3, %rd16;
	ld.global.nc.u16 	%rs2, [%rd17];
	// begin inline asm
	{  cvt.f32.f16 %f19, %rs2;}

	// end inline asm
	max.f32 	%f23, %f19, 0fC77FE000;
	min.f32 	%f24, %f23, 0f477FE000;
	abs.f32 	%f25, %f24;
	setp.equ.f32 	%p7, %f25, 0f7F800000;
	selp.f32 	%f26, 0f00000000, %f24, %p7;
	fma.rn.f32 	%f27, %f26, %f26, %f126;
	add.s32 	%r33, %r54, %r2;
	mul.wide.u32 	%rd18, %r33, 2;
	add.s64 	%rd19, %rd3, %rd18;
	ld.global.nc.u16 	%rs3, [%rd19];
	// begin inline asm
	{  cvt.f32.f16 %f20, %rs3;}

	// end inline asm
	max.f32 	%f28, %f20, 0fC77FE000;
	min.f32 	%f29, %f28, 0f477FE000;
	abs.f32 	%f30, %f29;
	setp.equ.f32 	%p8, %f30, 0f7F800000;
	selp.f32 	%f31, 0f00000000, %f29, %p8;
	fma.rn.f32 	%f32, %f31, %f31, %f27;
	add.s32 	%r34, %r33, %r2;
	mul.wide.u32 	%rd20, %r34, 2;
	add.s64 	%rd21, %rd3, %rd20;
	ld.global.nc.u16 	%rs4, [%rd21];
	// begin inline asm
	{  cvt.f32.f16 %f21, %rs4;}

	// end inline asm
	max.f32 	%f33, %f21, 0fC77FE000;
	min.f32 	%f34, %f33, 0f477FE000;
	abs.f32 	%f35, %f34;
	setp.equ.f32 	%p9, %f35, 0f7F800000;
	selp.f32 	%f36, 0f00000000, %f34, %p9;
	fma.rn.f32 	%f37, %f36, %f36, %f32;
	add.s32 	%r35, %r34, %r2;
	mul.wide.u32 	%rd22, %r35, 2;
	add.s64 	%rd23, %rd3, %rd22;
	ld.global.nc.u16 	%rs5, [%rd23];
	// begin inline asm
	{  cvt.f32.f16 %f22, %rs5;}

	// end inline asm
	max.f32 	%f38, %f22, 0fC77FE000;
	min.f32 	%f39, %f38, 0f477FE000;
	abs.f32 	%f40, %f39;
	setp.equ.f32 	%p10, %f40, 0f7F800000;
	selp.f32 	%f41, 0f00000000, %f39, %p10;
	fma.rn.f32 	%f126, %f41, %f41, %f37;
	add.s32 	%r54, %r35, %r2;
	setp.lt.s32 	%p11, %r54, %r23;
	@%p11 bra 	$L__BB0_5;
$L__BB0_6:
	shl.b32 	%r36, %r59, 2;
	mov.u32 	%r37, shared;
	add.s32 	%r12, %r37, %r36;
	st.shared.f32 	[%r12], %f126;
	bar.sync 	0;
	setp.lt.u32 	%p12, %r2, 2;
	@%p12 bra 	$L__BB0_11;
	mov.u32 	%r56, %r2;
$L__BB0_8:
	shr.u32 	%r14, %r56, 1;
	setp.ge.u32 	%p13, %r59, %r14;
	@%p13 bra 	$L__BB0_10;
	shl.b32 	%r38, %r14, 2;
	add.s32 	%r39, %r12, %r38;
	ld.shared.f32 	%f42, [%r39];
	ld.shared.f32 	%f43, [%r12];
	add.f32 	%f44, %f42, %f43;
	st.shared.f32 	[%r12], %f44;
$L__BB0_10:
	bar.sync 	0;
	setp.gt.u32 	%p14, %r56, 3;
	mov.u32 	%r56, %r14;
	@%p14 bra 	$L__BB0_8;
$L__BB0_11:
	setp.ge.s32 	%p15, %r59, %r23;
	ld.shared.f32 	%f45, [shared];
	cvt.rn.f32.s32 	%f46, %r23;
	div.rn.f32 	%f47, %f45, %f46;
	add.f32 	%f48, %f9, %f47;
	max.f32 	%f49, %f48, %f9;
	rsqrt.approx.f32 	%f50, %f49;
	abs.f32 	%f51, %f50;
	setp.equ.f32 	%p16, %f51, 0f7F800000;
	selp.f32 	%f8, 0f3F800000, %f50, %p16;
	@%p15 bra 	$L__BB0_17;
	add.s32 	%r40, %r59, %r2;
	max.s32 	%r41, %r23, %r40;
	setp.lt.s32 	%p17, %r40, %r23;
	selp.u32 	%r42, 1, 0, %p17;
	add.s32 	%r43, %r40, %r42;
	sub.s32 	%r44, %r41, %r43;
	div.u32 	%r45, %r44, %r2;
	add.s32 	%r15, %r45, %r42;
	and.b32  	%r46, %r15, 3;
	setp.eq.s32 	%p18, %r46, 3;
	@%p18 bra 	$L__BB0_15;
	add.s32 	%r47, %r15, 1;
	and.b32  	%r48, %r47, 3;
	mul.wide.u32 	%rd44, %r59, 2;
	mul.wide.u32 	%rd9, %r2, 2;
	neg.s32 	%r57, %r48;
	mad.lo.s32 	%r59, %r2, %r48, %r59;
$L__BB0_14:
	.pragma "nounroll";
	add.s64 	%rd24, %rd3, %rd44;
	ld.global.nc.u16 	%rs6, [%rd24];
	// begin inline asm
	{  cvt.f32.f16 %f52, %rs6;}

	// end inline asm
	add.s64 	%rd25, %rd2, %rd44;
	ld.global.nc.u16 	%rs7, [%rd25];
	// begin inline asm
	{  cvt.f32.f16 %f53, %rs7;}

	// end inline asm
	max.f32 	%f55, %f52, 0fC77FE000;
	min.f32 	%f56, %f55, 0f477FE000;
	max.f32 	%f57, %f53, 0fC77FE000;
	min.f32 	%f58, %f57, 0f477FE000;
	abs.f32 	%f59, %f56;
	setp.equ.f32 	%p19, %f59, 0f7F800000;
	selp.f32 	%f60, 0f00000000, %f56, %p19;
	abs.f32 	%f61, %f58;
	setp.equ.f32 	%p20, %f61, 0f7F800000;
	selp.f32 	%f62, 0f3F800000, %f58, %p20;
	mul.f32 	%f63, %f8, %f60;
	mul.f32 	%f64, %f63, %f62;
	max.f32 	%f65, %f64, 0fC77FE000;
	min.f32 	%f54, %f65, 0f477FE000;
	// begin inline asm
	{  cvt.rn.f16.f32 %rs8, %f54;}

	// end inline asm
	add.s64 	%rd26, %rd1, %rd44;
	st.global.u16 	[%rd26], %rs8;
	add.s64 	%rd44, %rd44, %rd9;
	add.s32 	%r57, %r57, 1;
	setp.ne.s32 	%p21, %r57, 0;
	@%p21 bra 	$L__BB0_14;
$L__BB0_15:
	setp.lt.u32 	%p22, %r15, 3;
	@%p22 bra 	$L__BB0_17;
$L__BB0_16:
	mul.wide.u32 	%rd27, %r59, 2;
	add.s64 	%rd28, %rd3, %rd27;
	ld.global.nc.u16 	%rs9, [%rd28];
	// begin inline asm
	{  cvt.f32.f16 %f66, %rs9;}

	// end inline asm
	add.s64 	%rd29, %rd2, %rd27;
	ld.global.nc.u16 	%rs10, [%rd29];
	// begin inline asm
	{  cvt.f32.f16 %f67, %rs10;}

	// end inline asm
	max.f32 	%f78, %f66, 0fC77FE000;
	min.f32 	%f79, %f78, 0f477FE000;
	max.f32 	%f80, %f67, 0fC77FE000;
	min.f32 	%f81, %f80, 0f477FE000;
	abs.f32 	%f82, %f79;
	setp.equ.f32 	%p23, %f82, 0f7F800000;
	selp.f32 	%f83, 0f00000000, %f79, %p23;
	abs.f32 	%f84, %f81;
	setp.equ.f32 	%p24, %f84, 0f7F800000;
	selp.f32 	%f85, 0f3F800000, %f81, %p24;
	mul.f32 	%f86, %f8, %f83;
	mul.f32 	%f87, %f86, %f85;
	max.f32 	%f88, %f87, 0fC77FE000;
	min.f32 	%f68, %f88, 0f477FE000;
	// begin inline asm
	{  cvt.rn.f16.f32 %rs11, %f68;}

	// end inline asm
	add.s64 	%rd30, %rd1, %rd27;
	st.global.u16 	[%rd30], %rs11;
	add.s32 	%r49, %r59, %r2;
	mul.wide.u32 	%rd31, %r49, 2;
	add.s64 	%rd32, %rd3, %rd31;
	ld.global.nc.u16 	%rs12, [%rd32];
	// begin inline asm
	{  cvt.f32.f16 %f69, %rs12;}

	// end inline asm
	add.s64 	%rd33, %rd2, %rd31;
	ld.global.nc.u16 	%rs13, [%rd33];
	// begin inline asm
	{  cvt.f32.f16 %f70, %rs13;}

	// end inline asm
	max.f32 	%f89, %f69, 0fC77FE000;
	min.f32 	%f90, %f89, 0f477FE000;
	max.f32 	%f91, %f70, 0fC77FE000;
	min.f32 	%f92, %f91, 0f477FE000;
	abs.f32 	%f93, %f90;
	setp.equ.f32 	%p25, %f93, 0f7F800000;
	selp.f32 	%f94, 0f00000000, %f90, %p25;
	abs.f32 	%f95, %f92;
	setp.equ.f32 	%p26, %f95, 0f7F800000;
	selp.f32 	%f96, 0f3F800000, %f92, %p26;
	mul.f32 	%f97, %f8, %f94;
	mul.f32 	%f98, %f97, %f96;
	max.f32 	%f99, %f98, 0fC77FE000;
	min.f32 	%f71, %f99, 0f477FE000;
	// begin inline asm
	{  cvt.rn.f16.f32 %rs14, %f71;}

	// end inline asm
	add.s64 	%rd34, %rd1, %rd31;
	st.global.u16 	[%rd34], %rs14;
	add.s32 	%r50, %r49, %r2;
	mul.wide.u32 	%rd35, %r50, 2;
	add.s64 	%rd36, %rd3, %rd35;
	ld.global.nc.u16 	%rs15, [%rd36];
	// begin inline asm
	{  cvt.f32.f16 %f72, %rs15;}

	// end inline asm
	add.s64 	%rd37, %rd2, %rd35;
	ld.global.nc.u16 	%rs16, [%rd37];
	// begin inline asm
	{  cvt.f32.f16 %f73, %rs16;}

	// end inline asm
	max.f32 	%f100, %f72, 0fC77FE000;
	min.f32 	%f101, %f100, 0f477FE000;
	max.f32 	%f102, %f73, 0fC77FE000;
	min.f32 	%f103, %f102, 0f477FE000;
	abs.f32 	%f104, %f101;
	setp.equ.f32 	%p27, %f104, 0f7F800000;
	selp.f32 	%f105, 0f00000000, %f101, %p27;
	abs.f32 	%f106, %f103;
	setp.equ.f32 	%p28, %f106, 0f7F800000;
	selp.f32 	%f107, 0f3F800000, %f103, %p28;
	mul.f32 	%f108, %f8, %f105;
	mul.f32 	%f109, %f108, %f107;
	max.f32 	%f110, %f109, 0fC77FE000;
	min.f32 	%f74, %f110, 0f477FE000;
	// begin inline asm
	{  cvt.rn.f16.f32 %rs17, %f74;}

	// end inline asm
	add.s64 	%rd38, %rd1, %rd35;
	st.global.u16 	[%rd38], %rs17;
	add.s32 	%r51, %r50, %r2;
	mul.wide.u32 	%rd39, %r51, 2;
	add.s64 	%rd40, %rd3, %rd39;
	ld.global.nc.u16 	%rs18, [%rd40];
	// begin inline asm
	{  cvt.f32.f16 %f75, %rs18;}

	// end inline asm
	add.s64 	%rd41, %rd2, %rd39;
	ld.global.nc.u16 	%rs19, [%rd41];
	// begin inline asm
	{  cvt.f32.f16 %f76, %rs19;}

	// end inline asm
	max.f32 	%f111, %f75, 0fC77FE000;
	min.f32 	%f112, %f111, 0f477FE000;
	max.f32 	%f113, %f76, 0fC77FE000;
	min.f32 	%f114, %f113, 0f477FE000;
	abs.f32 	%f115, %f112;
	setp.equ.f32 	%p29, %f115, 0f7F800000;
	selp.f32 	%f116, 0f00000000, %f112, %p29;
	abs.f32 	%f117, %f114;
	setp.equ.f32 	%p30, %f117, 0f7F800000;
	selp.f32 	%f118, 0f3F800000, %f114, %p30;
	mul.f32 	%f119, %f8, %f116;
	mul.f32 	%f120, %f119, %f118;
	max.f32 	%f121, %f120, 0fC77FE000;
	min.f32 	%f77, %f121, 0f477FE000;
	// begin inline asm
	{  cvt.rn.f16.f32 %rs20, %f77;}

	// end inline asm
	add.s64 	%rd42, %rd1, %rd39;
	st.global.u16 	[%rd42], %rs20;
	add.s32 	%r59, %r51, %r2;
	setp.lt.s32 	%p31, %r59, %r23;
	@%p31 bra 	$L__BB0_16;
$L__BB0_17:
	ret;

}
	// .globl	_Z11silu_kernelPK6__halfPS_i
.visible .entry _Z11silu_kernelPK6__halfPS_i(
	.param .u64 .ptr .align 1 _Z11silu_kernelPK6__halfPS_i_param_0,
	.param .u64 .ptr .align 1 _Z11silu_kernelPK6__halfPS_i_param_1,
	.param .u32 _Z11silu_kernelPK6__halfPS_i_param_2
)
{
	.reg .pred 	%p<3>;
	.reg .b16 	%rs<4>;
	.reg .b32 	%r<8>;
	.reg .b32 	%f<22>;
	.reg .b64 	%rd<11>;

	ld.param.u64 	%rd2, [_Z11silu_kernelPK6__halfPS_i_param_0];
	ld.param.u64 	%rd3, [_Z11silu_kernelPK6__halfPS_i_param_1];
	ld.param.u32 	%r2, [_Z11silu_kernelPK6__halfPS_i_param_2];
	cvta.to.global.u64 	%rd1, %rd3;
	mov.u32 	%r3, %ctaid.x;
	mov.u32 	%r4, %ntid.x;
	mov.u32 	%r5, %tid.x;
	mad.lo.s32 	%r1, %r3, %r4, %r5;
	setp.ge.s32 	%p1, %r1, %r2;
	@%p1 bra 	$L__BB1_4;
	cvta.to.global.u64 	%rd4, %rd2;
	mul.wide.s32 	%rd5, %r1, 2;
	add.s64 	%rd6, %rd4, %rd5;
	ld.global.nc.u16 	%rs1, [%rd6];
	// begin inline asm
	{  cvt.f32.f16 %f2, %rs1;}

	// end inline asm
	abs.f32 	%f3, %f2;
	setp.ne.f32 	%p2, %f3, 0f7F800000;
	@%p2 bra 	$L__BB1_3;
	mov.f32 	%f21, 0f00000000;
	// begin inline asm
	{  cvt.rn.f16.f32 %rs3, %f21;}

	// end inline asm
	add.s64 	%rd10, %rd1, %rd5;
	st.global.u16 	[%rd10], %rs3;
	bra.uni 	$L__BB1_4;
$L__BB1_3:
	max.f32 	%f5, %f2, 0fC2B00000;
	min.f32 	%f6, %f5, 0f42B00000;
	fma.rn.f32 	%f7, %f6, 0fBBBB989D, 0f3F000000;
	cvt.sat.f32.f32 	%f8, %f7;
	mov.f32 	%f9, 0f4B400001;
	mov.f32 	%f10, 0f437C0000;
	fma.rm.f32 	%f11, %f8, %f10, %f9;
	add.f32 	%f12, %f11, 0fCB40007F;
	neg.f32 	%f13, %f12;
	fma.rn.f32 	%f14, %f6, 0fBFB8AA3B, %f13;
	fma.rn.f32 	%f15, %f6, 0fB2A57060, %f14;
	mov.b32 	%r6, %f11;
	shl.b32 	%r7, %r6, 23;
	mov.b32 	%f16, %r7;
	ex2.approx.ftz.f32 	%f17, %f15;
	fma.rn.f32 	%f18, %f17, %f16, 0f3F800000;
	div.rn.f32 	%f19, %f6, %f18;
	max.f32 	%f20, %f19, 0fC77FE000;
	min.f32 	%f4, %f20, 0f477FE000;
	// begin inline asm
	{  cvt.rn.f16.f32 %rs2, %f4;}

	// end inline asm
	add.s64 	%rd8, %rd1, %rd5;
	st.global.u16 	[%rd8], %rs2;
$L__BB1_4:
	ret;

}
	// .globl	_Z15silu_mul_kernelPK6__halfS1_PS_i
.visible .entry _Z15silu_mul_kernelPK6__halfS1_PS_i(
	.param .u64 .ptr .align 1 _Z15silu_mul_kernelPK6__halfS1_PS_i_param_0,
	.param .u64 .ptr .align 1 _Z15silu_mul_kernelPK6__halfS1_PS_i_param_1,
	.param .u64 .ptr .align 1 _Z15silu_mul_kernelPK6__halfS1_PS_i_param_2,
	.param .u32 _Z15silu_mul_kernelPK6__halfS1_PS_i_param_3
)
{
	.reg .pred 	%p<5>;
	.reg .b16 	%rs<5>;
	.reg .b32 	%r<8>;
	.reg .b32 	%f<27>;
	.reg .b64 	%rd<14>;

	ld.param.u64 	%rd2, [_Z15silu_mul_kernelPK6__halfS1_PS_i_param_0];
	ld.param.u64 	%rd3, [_Z15silu_mul_kernelPK6__halfS1_PS_i_param_1];
	ld.param.u64 	%rd4, [_Z15silu_mul_kernelPK6__halfS1_PS_i_param_2];
	ld.param.u32 	%r2, [_Z15silu_mul_kernelPK6__halfS1_PS_i_param_3];
	cvta.to.global.u64 	%rd1, %rd4;
	mov.u32 	%r3, %ctaid.x;
	mov.u32 	%r4, %ntid.x;
	mov.u32 	%r5, %tid.x;
	mad.lo.s32 	%r1, %r3, %r4, %r5;
	setp.ge.s32 	%p1, %r1, %r2;
	@%p1 bra 	$L__BB2_4;
	cvta.to.global.u64 	%rd5, %rd2;
	cvta.to.global.u64 	%rd6, %rd3;
	mul.wide.s32 	%rd7, %r1, 2;
	add.s64 	%rd8, %rd5, %rd7;
	ld.global.nc.u16 	%rs1, [%rd8];
	// begin inline asm
	{  cvt.f32.f16 %f3, %rs1;}

	// end inline asm
	add.s64 	%rd9, %rd6, %rd7;
	ld.global.nc.u16 	%rs2, [%rd9];
	// begin inline asm
	{  cvt.f32.f16 %f4, %rs2;}

	// end inline asm
	abs.f32 	%f5, %f3;
	setp.ne.f32 	%p2, %f5, 0f7F800000;
	abs.f32 	%f6, %f4;
	setp.ne.f32 	%p3, %f6, 0f7F800000;
	and.pred  	%p4, %p2, %p3;
	@%p4 bra 	$L__BB2_3;
	mov.f32 	%f26, 0f00000000;
	// begin inline asm
	{  cvt.rn.f16.f32 %rs4, %f26;}

	// end inline asm
	add.s64 	%rd13, %rd1, %rd7;
	st.global.u16 	[%rd13], %rs4;
	bra.uni 	$L__BB2_4;
$L__BB2_3:
	max.f32 	%f9, %f3, 0fC2B00000;
	min.f32 	%f10, %f9, 0f42B00000;
	fma.rn.f32 	%f11, %f10, 0fBBBB989D, 0f3F000000;
	cvt.sat.f32.f32 	%f12, %f11;
	mov.f32 	%f13, 0f4B400001;
	mov.f32 	%f14, 0f437C0000;
	fma.rm.f32 	%f15, %f12, %f14, %f13;
	add.f32 	%f16, %f15, 0fCB40007F;
	neg.f32 	%f17, %f16;
	fma.rn.f32 	%f18, %f10, 0fBFB8AA3B, %f17;
	fma.rn.f32 	%f19, %f10, 0fB2A57060, %f18;
	mov.b32 	%r6, %f15;
	shl.b32 	%r7, %r6, 23;
	mov.b32 	%f20, %r7;
	ex2.approx.ftz.f32 	%f21, %f19;
	fma.rn.f32 	%f22, %f21, %f20, 0f3F800000;
	div.rn.f32 	%f23, %f10, %f22;
	mul.f32 	%f24, %f4, %f23;
	max.f32 	%f25, %f24, 0fC77FE000;
	min.f32 	%f8, %f25, 0f477FE000;
	// begin inline asm
	{  cvt.rn.f16.f32 %rs3, %f8;}

	// end inline asm
	add.s64 	%rd11, %rd1, %rd7;
	st.global.u16 	[%rd11], %rs3;
$L__BB2_4:
	ret;

}
	// .globl	_Z22elementwise_mul_kernelPK6__halfS1_PS_i
.visible .entry _Z22elementwise_mul_kernelPK6__halfS1_PS_i(
	.param .u64 .ptr .align 1 _Z22elementwise_mul_kernelPK6__halfS1_PS_i_param_0,
	.param .u64 .ptr .align 1 _Z22elementwise_mul_kernelPK6__halfS1_PS_i_param_1,
	.param .u64 .ptr .align 1 _Z22elementwise_mul_kernelPK6__halfS1_PS_i_param_2,
	.param .u32 _Z22elementwise_mul_kernelPK6__halfS1_PS_i_param_3
)
{
	.reg .pred 	%p<2>;
	.reg .b16 	%rs<4>;
	.reg .b32 	%r<6>;
	.reg .b32 	%f<4>;
	.reg .b64 	%rd<11>;

	ld.param.u64 	%rd1, [_Z22elementwise_mul_kernelPK6__halfS1_PS_i_param_0];
	ld.param.u64 	%rd2, [_Z22elementwise_mul_kernelPK6__halfS1_PS_i_param_1];
	ld.param.u64 	%rd3, [_Z22elementwise_mul_kernelPK6__halfS1_PS_i_param_2];
	ld.param.u32 	%r2, [_Z22elementwise_mul_kernelPK6__halfS1_PS_i_param_3];
	mov.u32 	%r3, %ctaid.x;
	mov.u32 	%r4, %ntid.x;
	mov.u32 	%r5, %tid.x;
	mad.lo.s32 	%r1, %r3, %r4, %r5;
	setp.ge.s32 	%p1, %r1, %r2;
	@%p1 bra 	$L__BB3_2;
	cvta.to.global.u64 	%rd4, %rd1;
	cvta.to.global.u64 	%rd5, %rd2;
	cvta.to.global.u64 	%rd6, %rd3;
	mul.wide.s32 	%rd7, %r1, 2;
	add.s64 	%rd8, %rd4, %rd7;
	ld.global.nc.u16 	%rs1, [%rd8];
	// begin inline asm
	{  cvt.f32.f16 %f1, %rs1;}

	// end inline asm
	add.s64 	%rd9, %rd5, %rd7;
	ld.global.nc.u16 	%rs2, [%rd9];
	// begin inline asm
	{  cvt.f32.f16 %f2, %rs2;}

	// end inline asm
	mul.f32 	%f3, %f1, %f2;
	// begin inline asm
	{  cvt.rn.f16.f32 %rs3, %f3;}

	// end inline asm
	add.s64 	%rd10, %rd6, %rd7;
	st.global.u16 	[%rd10], %rs3;
$L__BB3_2:
	ret;

}
	// .globl	_Z17vector_add_kernelPK6__halfS1_PS_i
.visible .entry _Z17vector_add_kernelPK6__halfS1_PS_i(
	.param .u64 .ptr .align 1 _Z17vector_add_kernelPK6__halfS1_PS_i_param_0,
	.param .u64 .ptr .align 1 _Z17vector_add_kernelPK6__halfS1_PS_i_param_1,
	.param .u64 .ptr .align 1 _Z17vector_add_kernelPK6__halfS1_PS_i_param_2,
	.param .u32 _Z17vector_add_kernelPK6__halfS1_PS_i_param_3
)
{
	.reg .pred 	%p<2>;
	.reg .b16 	%rs<4>;
	.reg .b32 	%r<6>;
	.reg .b32 	%f<4>;
	.reg .b64 	%rd<11>;

	ld.param.u64 	%rd1, [_Z17vector_add_kernelPK6__halfS1_PS_i_param_0];
	ld.param.u64 	%rd2, [_Z17vector_add_kernelPK6__halfS1_PS_i_param_1];
	ld.param.u64 	%rd3, [_Z17vector_add_kernelPK6__halfS1_PS_i_param_2];
	ld.param.u32 	%r2, [_Z17vector_add_kernelPK6__halfS1_PS_i_param_3];
	mov.u32 	%r3, %ctaid.x;
	mov.u32 	%r4, %ntid.x;
	mov.u32 	%r5, %tid.x;
	mad.lo.s32 	%r1, %r3, %r4, %r5;
	setp.ge.s32 	%p1, %r1, %r2;
	@%p1 bra 	$L__BB4_2;
	cvta.to.global.u64 	%rd4, %rd1;
	cvta.to.global.u64 	%rd5, %rd2;
	cvta.to.global.u64 	%rd6, %rd3;
	mul.wide.s32 	%rd7, %r1, 2;
	add.s64 	%rd8, %rd4, %rd7;
	ld.global.nc.u16 	%rs1, [%rd8];
	// begin inline asm
	{  cvt.f32.f16 %f1, %rs1;}

	// end inline asm
	add.s64 	%rd9, %rd5, %rd7;
	ld.global.nc.u16 	%rs2, [%rd9];
	// begin inline asm
	{  cvt.f32.f16 %f2, %rs2;}

	// end inline asm
	add.f32 	%f3, %f1, %f2;
	// begin inline asm
	{  cvt.rn.f16.f32 %rs3, %f3;}

	// end inline asm
	add.s64 	%rd10, %rd6, %rd7;
	st.global.u16 	[%rd10], %rs3;
$L__BB4_2:
	ret;

}
	// .globl	_Z14softmax_kernelP6__halfii
.visible .entry _Z14softmax_kernelP6__halfii(
	.param .u64 .ptr .align 1 _Z14softmax_kernelP6__halfii_param_0,
	.param .u32 _Z14softmax_kernelP6__halfii_param_1,
	.param .u32 _Z14softmax_kernelP6__halfii_param_2
)
{
	.reg .pred 	%p<50>;
	.reg .b16 	%rs<30>;
	.reg .b32 	%r<149>;
	.reg .b32 	%f<198>;
	.reg .b64 	%rd<85>;

	ld.param.u64 	%rd27, [_Z14softmax_kernelP6__halfii_param_0];
	ld.param.u32 	%r56, [_Z14softmax_kernelP6__halfii_param_1];
	ld.param.u32 	%r55, [_Z14softmax_kernelP6__halfii_param_2];
	mov.u32 	%r1, %ctaid.x;
	mov.u32 	%r147, %tid.x;
	mov.u32 	%r3, %ntid.x;
	setp.ge.s32 	%p1, %r1, %r56;
	@%p1 bra 	$L__BB5_53;
	cvta.to.global.u64 	%rd1, %rd27;
	mul.lo.s32 	%r4, %r55, %r1;
	mul.wide.s32 	%rd28, %r4, 2;
	add.s64 	%rd2, %rd1, %rd28;
	setp.ge.s32 	%p2, %r147, %r55;
	mov.f32 	%f187, 0fFF800000;
	@%p2 bra 	$L__BB5_7;
	add.s32 	%r57, %r147, %r3;
	max.u32 	%r58, %r55, %r57;
	setp.lt.u32 	%p3, %r57, %r55;
	selp.u32 	%r59, 1, 0, %p3;
	add.s32 	%r60, %r57, %r59;
	sub.s32 	%r61, %r58, %r60;
	div.u32 	%r62, %r61, %r3;
	add.s32 	%r5, %r62, %r59;
	and.b32  	%r63, %r5, 3;
	setp.eq.s32 	%p4, %r63, 3;
	mov.f32 	%f187, 0fFF800000;
	mov.u32 	%r132, %r147;
	@%p4 bra 	$L__BB5_5;
	mul.wide.u32 	%rd30, %r147, 2;
	add.s64 	%rd31, %rd28, %rd30;
	add.s64 	%rd80, %rd1, %rd31;
	mul.wide.u32 	%rd4, %r3, 2;
	add.s32 	%r64, %r5, 1;
	and.b32  	%r65, %r64, 3;
	neg.s32 	%r130, %r65;
	mov.f32 	%f187, 0fFF800000;
	mov.u32 	%r132, %r147;
$L__BB5_4:
	.pragma "nounroll";
	ld.global.u16 	%rs3, [%rd80];
	// begin inline asm
	{  cvt.f32.f16 %f40, %rs3;}

	// end inline asm
	abs.f32 	%f41, %f40;
	setp.equ.f32 	%p5, %f41, 0f7F800000;
	max.f32 	%f42, %f187, %f40;
	selp.f32 	%f187, %f187, %f42, %p5;
	add.s32 	%r132, %r132, %r3;
	add.s64 	%rd80, %rd80, %rd4;
	add.s32 	%r130, %r130, 1;
	setp.ne.s32 	%p6, %r130, 0;
	@%p6 bra 	$L__BB5_4;
$L__BB5_5:
	setp.lt.u32 	%p7, %r5, 3;
	@%p7 bra 	$L__BB5_7;
$L__BB5_6:
	mul.wide.u32 	%rd32, %r132, 2;
	add.s64 	%rd33, %rd2, %rd32;
	ld.global.u16 	%rs4, [%rd33];
	// begin inline asm
	{  cvt.f32.f16 %f43, %rs4;}

	// end inline asm
	abs.f32 	%f47, %f43;
	setp.equ.f32 	%p8, %f47, 0f7F800000;
	max.f32 	%f48, %f187, %f43;
	selp.f32 	%f49, %f187, %f48, %p8;
	add.s32 	%r66, %r132, %r3;
	mul.wide.u32 	%rd34, %r66, 2;
	add.s64 	%rd35, %rd2, %rd34;
	ld.global.u16 	%rs5, [%rd35];
	// begin inline asm
	{  cvt.f32.f16 %f44, %rs5;}

	// end inline asm
	abs.f32 	%f50, %f44;
	setp.equ.f32 	%p9, %f50, 0f7F800000;
	max.f32 	%f51, %f49, %f44;
	selp.f32 	%f52, %f49, %f51, %p9;
	add.s32 	%r67, %r66, %r3;
	mul.wide.u32 	%rd36, %r67, 2;
	add.s64 	%rd37, %rd2, %rd36;
	ld.global.u16 	%rs6, [%rd37];
	// begin inline asm
	{  cvt.f32.f16 %f45, %rs6;}

	// end inline asm
	abs.f32 	%f53, %f45;
	setp.equ.f32 	%p10, %f53, 0f7F800000;
	max.f32 	%f54, %f52, %f45;
	selp.f32 	%f55, %f52, %f54, %p10;
	add.s32 	%r68, %r67, %r3;
	mul.wide.u32 	%rd38, %r68, 2;
	add.s64 	%rd39, %rd2, %rd38;
	ld.global.u16 	%rs7, [%rd39];
	// begin inline asm
	{  cvt.f32.f16 %f46, %rs7;}

	// end inline asm
	abs.f32 	%f56, %f46;
	setp.equ.f32 	%p11, %f56, 0f7F800000;
	max.f32 	%f57, %f55, %f46;
	selp.f32 	%f187, %f55, %f57, %p11;
	add.s32 	%r132, %r68, %r3;
	setp.lt.s32 	%p12, %r132, %r55;
	@%p12 bra 	$L__BB5_6;
$L__BB5_7:
	shl.b32 	%r69, %r147, 2;
	mov.u32 	%r70, shared;
	add.s32 	%r14, %r70, %r69;
	st.shared.f32 	[%r14], %f187;
	bar.sync 	0;
	setp.lt.u32 	%p13, %r3, 2;
	@%p13 bra 	$L__BB5_12;
	mov.u32 	%r134, %r3;
$L__BB5_9:
	shr.u32 	%r16, %r134, 1;
	setp.ge.u32 	%p14, %r147, %r16;
	@%p14 bra 	$L__BB5_11;
	ld.shared.f32 	%f58, [%r14];
	shl.b32 	%r71, %r16, 2;
	add.s32 	%r72, %r14, %r71;
	ld.shared.f32 	%f59, [%r72];
	max.f32 	%f60, %f58, %f59;
	st.shared.f32 	[%r14], %f60;
$L__BB5_11:
	bar.sync 	0;
	setp.gt.u32 	%p15, %r134, 3;
	mov.u32 	%r134, %r16;
	@%p15 bra 	$L__BB5_9;
$L__BB5_12:
	ld.shared.f32 	%f8, [shared];
	bar.sync 	0;
	abs.f32 	%f61, %f8;
	setp.equ.f32 	%p16, %f61, 0f7F800000;
	@%p16 bra 	$L__BB5_41;
	setp.ge.s32 	%p17, %r147, %r55;
	mov.f32 	%f197, 0f00000000;
	@%p17 bra 	$L__BB5_29;
	add.s32 	%r73, %r147, %r3;
	max.s32 	%r74, %r55, %r73;
	setp.lt.s32 	%p18, %r73, %r55;
	selp.u32 	%r75, 1, 0, %p18;
	add.s32 	%r76, %r73, %r75;
	sub.s32 	%r77, %r74, %r76;
	div.u32 	%r78, %r77, %r3;
	add.s32 	%r17, %r78, %r75;
	and.b32  	%r79, %r17, 3;
	setp.eq.s32 	%p19, %r79, 3;
	mov.f32 	%f197, 0f00000000;
	mov.u32 	%r137, %r147;
	@%p19 bra 	$L__BB5_19;
	mul.wide.u32 	%rd41, %r147, 2;
	add.s64 	%rd42, %rd28, %rd41;
	add.s64 	%rd81, %rd1, %rd42;
	mul.wide.u32 	%rd8, %r3, 2;
	add.s32 	%r80, %r17, 1;
	and.b32  	%r81, %r80, 3;
	neg.s32 	%r135, %r81;
	mov.f32 	%f197, 0f00000000;
	mov.u32 	%r137, %r147;
$L__BB5_16:
	.pragma "nounroll";
	ld.global.u16 	%rs8, [%rd81];
	// begin inline asm
	{  cvt.f32.f16 %f66, %rs8;}

	// end inline asm
	abs.f32 	%f68, %f66;
	setp.equ.f32 	%p20, %f68, 0f7F800000;
	mov.f32 	%f189, 0f00000000;
	@%p20 bra 	$L__BB5_18;
	sub.f32 	%f69, %f66, %f8;
	max.f32 	%f70, %f69, 0fC2B00000;
	min.f32 	%f71, %f70, 0f00000000;
	fma.rn.f32 	%f72, %f71, 0f3BBB989D, 0f3F000000;
	cvt.sat.f32.f32 	%f73, %f72;
	mov.f32 	%f74, 0f4B400001;
	mov.f32 	%f75, 0f437C0000;
	fma.rm.f32 	%f76, %f73, %f75, %f74;
	add.f32 	%f77, %f76, 0fCB40007F;
	neg.f32 	%f78, %f77;
	fma.rn.f32 	%f79, %f71, 0f3FB8AA3B, %f78;
	fma.rn.f32 	%f80, %f71, 0f32A57060, %f79;
	mov.b32 	%r82, %f76;
	shl.b32 	%r83, %r82, 23;
	mov.b32 	%f81, %r83;
	ex2.approx.ftz.f32 	%f82, %f80;
	mul.f32 	%f189, %f82, %f81;
$L__BB5_18:
	// begin inline asm
	{  cvt.rn.f16.f32 %rs9, %f189;}

	// end inline asm
	st.global.u16 	[%rd81], %rs9;
	add.f32 	%f197, %f197, %f189;
	add.s32 	%r137, %r137, %r3;
	add.s64 	%rd81, %rd81, %rd8;
	add.s32 	%r135, %r135, 1;
	setp.ne.s32 	%p21, %r135, 0;
	@%p21 bra 	$L__BB5_16;
$L__BB5_19:
	setp.lt.u32 	%p22, %r17, 3;
	@%p22 bra 	$L__BB5_29;
$L__BB5_20:
	mul.wide.u32 	%rd43, %r137, 2;
	add.s64 	%rd15, %rd2, %rd43;
	ld.global.u16 	%rs10, [%rd15];
	// begin inline asm
	{  cvt.f32.f16 %f84, %rs10;}

	// end inline asm
	abs.f32 	%f86, %f84;
	setp.equ.f32 	%p23, %f86, 0f7F800000;
	mov.f32 	%f193, 0f00000000;
	@%p23 bra 	$L__BB5_22;
	sub.f32 	%f87, %f84, %f8;
	max.f32 	%f88, %f87, 0fC2B00000;
	min.f32 	%f89, %f88, 0f00000000;
	fma.rn.f32 	%f90, %f89, 0f3BBB989D, 0f3F000000;
	cvt.sat.f32.f32 	%f91, %f90;
	mov.f32 	%f92, 0f4B400001;
	mov.f32 	%f93, 0f437C0000;
	fma.rm.f32 	%f94, %f91, %f93, %f92;
	add.f32 	%f95, %f94, 0fCB40007F;
	neg.f32 	%f96, %f95;
	fma.rn.f32 	%f97, %f89, 0f3FB8AA3B, %f96;
	fma.rn.f32 	%f98, %f89, 0f32A57060, %f97;
	mov.b32 	%r84, %f94;
	shl.b32 	%r85, %r84, 23;
	mov.b32 	%f99, %r85;
	ex2.approx.ftz.f32 	%f100, %f98;
	mul.f32 	%f193, %f100, %f99;
$L__BB5_22:
	// begin inline asm
	{  cvt.rn.f16.f32 %rs11, %f193;}

	// end inline asm
	st.global.u16 	[%rd15], %rs11;
	add.f32 	%f20, %f197, %f193;
	add.s32 	%r33, %r137, %r3;
	mul.wide.u32 	%rd44, %r33, 2;
	add.s64 	%rd16, %rd2, %rd44;
	ld.global.u16 	%rs12, [%rd16];
	// begin inline asm
	{  cvt.f32.f16 %f102, %rs12;}

	// end inline asm
	abs.f32 	%f104, %f102;
	setp.equ.f32 	%p24, %f104, 0f7F800000;
	mov.f32 	%f194, 0f00000000;
	@%p24 bra 	$L__BB5_24;
	sub.f32 	%f105, %f102, %f8;
	max.f32 	%f106, %f105, 0fC2B00000;
	min.f32 	%f107, %f106, 0f00000000;
	fma.rn.f32 	%f108, %f107, 0f3BBB989D, 0f3F000000;
	cvt.sat.f32.f32 	%f109, %f108;
	mov.f32 	%f110, 0f4B400001;
	mov.f32 	%f111, 0f437C0000;
	fma.rm.f32 	%f112, %f109, %f111, %f110;
	add.f32 	%f113, %f112, 0fCB40007F;
	neg.f32 	%f114, %f113;
	fma.rn.f32 	%f115, %f107, 0f3FB8AA3B, %f114;
	fma.rn.f32 	%f116, %f107, 0f32A57060, %f115;
	mov.b32 	%r86, %f112;
	shl.b32 	%r87, %r86, 23;
	mov.b32 	%f117, %r87;
	ex2.approx.ftz.f32 	%f118, %f116;
	mul.f32 	%f194, %f118, %f117;
$L__BB5_24:
	// begin inline asm
	{  cvt.rn.f16.f32 %rs13, %f194;}

	// end inline asm
	st.global.u16 	[%rd16], %rs13;
	add.f32 	%f24, %f20, %f194;
	add.s32 	%r34, %r33, %r3;
	mul.wide.u32 	%rd45, %r34, 2;
	add.s64 	%rd17, %rd2, %rd45;
	ld.global.u16 	%rs14, [%rd17];
	// begin inline asm
	{  cvt.f32.f16 %f120, %rs14;}

	// end inline asm
	abs.f32 	%f122, %f120;
	setp.equ.f32 	%p25, %f122, 0f7F800000;
	mov.f32 	%f195, 0f00000000;
	@%p25 bra 	$L__BB5_26;
	sub.f32 	%f123, %f120, %f8;
	max.f32 	%f124, %f123, 0fC2B00000;
	min.f32 	%f125, %f124, 0f00000000;
	fma.rn.f32 	%f126, %f125, 0f3BBB989D, 0f3F000000;
	cvt.sat.f32.f32 	%f127, %f126;
	mov.f32 	%f128, 0f4B400001;
	mov.f32 	%f129, 0f437C0000;
	fma.rm.f32 	%f130, %f127, %f129, %f128;
	add.f32 	%f131, %f130, 0fCB40007F;
	neg.f32 	%f132, %f131;
	fma.rn.f32 	%f133, %f125, 0f3FB8AA3B, %f132;
	fma.rn.f32 	%f134, %f125, 0f32A57060, %f133;
	mov.b32 	%r88, %f130;
	shl.b32 	%r89, %r88, 23;
	mov.b32 	%f135, %r89;
	ex2.approx.ftz.f32 	%f136, %f134;
	mul.f32 	%f195, %f136, %f135;
$L__BB5_26:
	// begin inline asm
	{  cvt.rn.f16.f32 %rs15, %f195;}

	// end inline asm
	st.global.u16 	[%rd17], %rs15;
	add.f32 	%f28, %f24, %f195;
	add.s32 	%r35, %r34, %r3;
	mul.wide.u32 	%rd46, %r35, 2;
	add.s64 	%rd18, %rd2, %rd46;
	ld.global.u16 	%rs16, [%rd18];
	// begin inline asm
	{  cvt.f32.f16 %f138, %rs16;}

	// end inline asm
	abs.f32 	%f140, %f138;
	setp.equ.f32 	%p26, %f140, 0f7F800000;
	mov.f32 	%f196, 0f00000000;
	@%p26 bra 	$L__BB5_28;
	sub.f32 	%f141, %f138, %f8;
	max.f32 	%f142, %f141, 0fC2B00000;
	min.f32 	%f143, %f142, 0f00000000;
	fma.rn.f32 	%f144, %f143, 0f3BBB989D, 0f3F000000;
	cvt.sat.f32.f32 	%f145, %f144;
	mov.f32 	%f146, 0f4B400001;
	mov.f32 	%f147, 0f437C0000;
	fma.rm.f32 	%f148, %f145, %f147, %f146;
	add.f32 	%f149, %f148, 0fCB40007F;
	neg.f32 	%f150, %f149;
	fma.rn.f32 	%f151, %f143, 0f3FB8AA3B, %f150;
	fma.rn.f32 	%f152, %f143, 0f32A57060, %f151;
	mov.b32 	%r90, %f148;
	shl.b32 	%r91, %r90, 23;
	mov.b32 	%f153, %r91;
	ex2.approx.ftz.f32 	%f154, %f152;
	mul.f32 	%f196, %f154, %f153;
$L__BB5_28:
	// begin inline asm
	{  cvt.rn.f16.f32 %rs17, %f196;}

	// end inline asm
	st.global.u16 	[%rd18], %rs17;
	add.f32 	%f197, %f28, %f196;
	add.s32 	%r137, %r35, %r3;
	setp.lt.s32 	%p27, %r137, %r55;
	@%p27 bra 	$L__BB5_20;
$L__BB5_29:
	setp.lt.u32 	%p28, %r3, 2;
	st.shared.f32 	[%r14], %f197;
	bar.sync 	0;
	@%p28 bra 	$L__BB5_34;
	mov.u32 	%r142, %r3;
$L__BB5_31:
	shr.u32 	%r38, %r142, 1;
	setp.ge.u32 	%p29, %r147, %r38;
	@%p29 bra 	$L__BB5_33;
	shl.b32 	%r92, %r38, 2;
	add.s32 	%r93, %r14, %r92;
	ld.shared.f32 	%f156, [%r93];
	ld.shared.f32 	%f157, [%r14];
	add.f32 	%f158, %f156, %f157;
	st.shared.f32 	[%r14], %f158;
$L__BB5_33:
	bar.sync 	0;
	setp.gt.u32 	%p30, %r142, 3;
	mov.u32 	%r142, %r38;
	@%p30 bra 	$L__BB5_31;
$L__BB5_34:
	ld.shared.f32 	%f34, [shared];
	setp.gt.f32 	%p31, %f34, 0f2B8CBCCC;
	@%p31 bra 	$L__BB5_47;
	setp.ge.s32 	%p32, %r147, %r55;
	@%p32 bra 	$L__BB5_53;
	cvt.rn.f32.u32 	%f160, %r55;
	rcp.rn.f32 	%f159, %f160;
	// begin inline asm
	{  cvt.rn.f16.f32 %rs18, %f159;}

	// end inline asm
	add.s32 	%r94, %r147, %r3;
	max.s32 	%r95, %r55, %r94;
	setp.lt.s32 	%p33, %r94, %r55;
	selp.u32 	%r96, 1, 0, %p33;
	add.s32 	%r97, %r94, %r96;
	sub.s32 	%r98, %r95, %r97;
	div.u32 	%r99, %r98, %r3;
	add.s32 	%r39, %r99, %r96;
	and.b32  	%r100, %r39, 3;
	setp.eq.s32 	%p34, %r100, 3;
	@%p34 bra 	$L__BB5_39;
	add.s32 	%r101, %r39, 1;
	and.b32  	%r102, %r101, 3;
	mul.wide.u32 	%rd48, %r147, 2;
	add.s64 	%rd49, %rd28, %rd48;
	add.s64 	%rd83, %rd1, %rd49;
	mul.wide.u32 	%rd20, %r3, 2;
	neg.s32 	%r143, %r102;
	mad.lo.s32 	%r147, %r3, %r102, %r147;
$L__BB5_38:
	.pragma "nounroll";
	st.global.u16 	[%rd83], %rs18;
	add.s64 	%rd83, %rd83, %rd20;
	add.s32 	%r143, %r143, 1;
	setp.ne.s32 	%p35, %r143, 0;
	@%p35 bra 	$L__BB5_38;
$L__BB5_39:
	setp.lt.u32 	%p36, %r39, 3;
	@%p36 bra 	$L__BB5_53;
$L__BB5_40:
	mul.wide.u32 	%rd50, %r147, 2;
	add.s64 	%rd51, %rd2, %rd50;
	st.global.u16 	[%rd51], %rs18;
	add.s32 	%r103, %r147, %r3;
	mul.wide.u32 	%rd52, %r103, 2;
	add.s64 	%rd53, %rd2, %rd52;
	st.global.u16 	[%rd53], %rs18;
	add.s32 	%r104, %r103, %r3;
	mul.wide.u32 	%rd54, %r104, 2;
	add.s64 	%rd55, %rd2, %rd54;
	st.global.u16 	[%rd55], %rs18;
	add.s32 	%r105, %r104, %r3;
	mul.wide.u32 	%rd56, %r105, 2;
	add.s64 	%rd57, %rd2, %rd56;
	st.global.u16 	[%rd57], %rs18;
	add.s32 	%r147, %r105, %r3;
	setp.lt.s32 	%p37, %r147, %r55;
	@%p37 bra 	$L__BB5_40;
	bra.uni 	$L__BB5_53;
$L__BB5_41:
	setp.ge.s32 	%p44, %r147, %r55;
	@%p44 bra 	$L__BB5_53;
	cvt.rn.f32.u32 	%f182, %r55;
	rcp.rn.f32 	%f181, %f182;
	// begin inline asm
	{  cvt.rn.f16.f32 %rs29, %f181;}

	// end inline asm
	add.s32 	%r118, %r147, %r3;
	max.s32 	%r119, %r55, %r118;
	setp.lt.s32 	%p45, %r118, %r55;
	selp.u32 	%r120, 1, 0, %p45;
	add.s32 	%r121, %r118, %r120;
	sub.s32 	%r122, %r119, %r121;
	div.u32 	%r123, %r122, %r3;
	add.s32 	%r24, %r123, %r120;
	and.b32  	%r124, %r24, 3;
	setp.eq.s32 	%p46, %r124, 3;
	@%p46 bra 	$L__BB5_45;
	add.s32 	%r125, %r24, 1;
	and.b32  	%r126, %r125, 3;
	mul.wide.u32 	%rd70, %r147, 2;
	add.s64 	%rd71, %rd28, %rd70;
	add.s64 	%rd82, %rd1, %rd71;
	mul.wide.u32 	%rd12, %r3, 2;
	neg.s32 	%r138, %r126;
	mad.lo.s32 	%r147, %r3, %r126, %r147;
$L__BB5_44:
	.pragma "nounroll";
	st.global.u16 	[%rd82], %rs29;
	add.s64 	%rd82, %rd82, %rd12;
	add.s32 	%r138, %r138, 1;
	setp.ne.s32 	%p47, %r138, 0;
	@%p47 bra 	$L__BB5_44;
$L__BB5_45:
	setp.lt.u32 	%p48, %r24, 3;
	@%p48 bra 	$L__BB5_53;
$L__BB5_46:
	mul.wide.u32 	%rd72, %r147, 2;
	add.s64 	%rd73, %rd2, %rd72;
	st.global.u16 	[%rd73], %rs29;
	add.s32 	%r127, %r147, %r3;
	mul.wide.u32 	%rd74, %r127, 2;
	add.s64 	%rd75, %rd2, %rd74;
	st.global.u16 	[%rd75], %rs29;
	add.s32 	%r128, %r127, %r3;
	mul.wide.u32 	%rd76, %r128, 2;
	add.s64 	%rd77, %rd2, %rd76;
	st.global.u16 	[%rd77], %rs29;
	add.s32 	%r129, %r128, %r3;
	mul.wide.u32 	%rd78, %r129, 2;
	add.s64 	%rd79, %rd2, %rd78;
	st.global.u16 	[%rd79], %rs29;
	add.s32 	%r147, %r129, %r3;
	setp.lt.s32 	%p49, %r147, %r55;
	@%p49 bra 	$L__BB5_46;
	bra.uni 	$L__BB5_53;
$L__BB5_47:
	setp.ge.s32 	%p38, %r147, %r55;
	rcp.rn.f32 	%f35, %f34;
	@%p38 bra 	$L__BB5_53;
	add.s32 	%r106, %r147, %r3;
	max.s32 	%r107, %r55, %r106;
	setp.lt.s32 	%p39, %r106, %r55;
	selp.u32 	%r108, 1, 0, %p39;
	add.s32 	%r109, %r106, %r108;
	sub.s32 	%r110, %r107, %r109;
	div.u32 	%r111, %r110, %r3;
	add.s32 	%r45, %r111, %r108;
	and.b32  	%r112, %r45, 3;
	setp.eq.s32 	%p40, %r112, 3;
	@%p40 bra 	$L__BB5_51;
	add.s32 	%r113, %r45, 1;
	and.b32  	%r114, %r113, 3;
	mul.wide.u32 	%rd59, %r147, 2;
	add.s64 	%rd60, %rd28, %rd59;
	add.s64 	%rd84, %rd1, %rd60;
	mul.wide.u32 	%rd24, %r3, 2;
	neg.s32 	%r145, %r114;
	mad.lo.s32 	%r147, %r3, %r114, %r147;
$L__BB5_50:
	.pragma "nounroll";
	ld.global.u16 	%rs19, [%rd84];
	// begin inline asm
	{  cvt.f32.f16 %f161, %rs19;}

	// end inline asm
	mul.f32 	%f163, %f35, %f161;
	max.f32 	%f164, %f163, 0f00000000;
	min.f32 	%f162, %f164, 0f3F800000;
	// begin inline asm
	{  cvt.rn.f16.f32 %rs20, %f162;}

	// end inline asm
	st.global.u16 	[%rd84], %rs20;
	add.s64 	%rd84, %rd84, %rd24;
	add.s32 	%r145, %r145, 1;
	setp.ne.s32 	%p41, %r145, 0;
	@%p41 bra 	$L__BB5_50;
$L__BB5_51:
	setp.lt.u32 	%p42, %r45, 3;
	@%p42 bra 	$L__BB5_53;
$L__BB5_52:
	mul.wide.u32 	%rd61, %r147, 2;
	add.s64 	%rd62, %rd2, %rd61;
	ld.global.u16 	%rs21, [%rd62];
	// begin inline asm
	{  cvt.f32.f16 %f165, %rs21;}

	// end inline asm
	mul.f32 	%f173, %f35, %f165;
	max.f32 	%f174, %f173, 0f00000000;
	min.f32 	%f166, %f174, 0f3F800000;
	// begin inline asm
	{  cvt.rn.f16.f32 %rs22, %f166;}

	// end inline asm
	st.global.u16 	[%rd62], %rs22;
	add.s32 	%r115, %r147, %r3;
	mul.wide.u32 	%rd63, %r115, 2;
	add.s64 	%rd64, %rd2, %rd63;
	ld.global.u16 	%rs23, [%rd64];
	// begin inline asm
	{  cvt.f32.f16 %f167, %rs23;}

	// end inline asm
	mul.f32 	%f175, %f35, %f167;
	max.f32 	%f176, %f175, 0f00000000;
	min.f32 	%f168, %f176, 0f3F800000;
	// begin inline asm
	{  cvt.rn.f16.f32 %rs24, %f168;}

	// end inline asm
	st.global.u16 	[%rd64], %rs24;
	add.s32 	%r116, %r115, %r3;
	mul.wide.u32 	%rd65, %r116, 2;
	add.s64 	%rd66, %rd2, %rd65;
	ld.global.u16 	%rs25, [%rd66];
	// begin inline asm
	{  cvt.f32.f16 %f169, %rs25;}

	// end inline asm
	mul.f32 	%f177, %f35, %f169;
	max.f32 	%f178, %f177, 0f00000000;
	min.f32 	%f170, %f178, 0f3F800000;
	// begin inline asm
	{  cvt.rn.f16.f32 %rs26, %f170;}

	// end inline asm
	st.global.u16 	[%rd66], %rs26;
	add.s32 	%r117, %r116, %r3;
	mul.wide.u32 	%rd67, %r117, 2;
	add.s64 	%rd68, %rd2, %rd67;
	ld.global.u16 	%rs27, [%rd68];
	// begin inline asm
	{  cvt.f32.f16 %f171, %rs27;}

	// end inline asm
	mul.f32 	%f179, %f35, %f171;
	max.f32 	%f180, %f179, 0f00000000;
	min.f32 	%f172, %f180, 0f3F800000;
	// begin inline asm
	{  cvt.rn.f16.f32 %rs28, %f172;}

	// end inline asm
	st.global.u16 	[%rd68], %rs28;
	add.s32 	%r147, %r117, %r3;
	setp.lt.s32 	%p43, %r147, %r55;
	@%p43 bra 	$L__BB5_52;
$L__BB5_53:
	ret;

}


// ===== COMPILED SASS (sm_100) =====

	.target	sm_100

	.elftype	@"ET_EXEC"


//--------------------- .note.nv.tkinfo           --------------------------
	.section	.note.nv.tkinfo,"",@"SHT_NOTE"
	.sectionflags	@"SHF_NOTE_NV_TKINFO"
	.tkinfo
        /*0018*/ 	.word	0x00000002
        /*0030*/ 	.string	""
        /*0030*/ 	.string	"ptxas"
        /*0030*/ 	.string	"Cuda compilation tools, release 13.0, V13.0.88"
        /*0030*/ 	.string	"Build cuda_13.0.r13.0/compiler.36424714_0"
        /*0030*/ 	.string	"-arch sm_100 -m 64 "



//--------------------- .note.nv.cuinfo           --------------------------
	.section	.note.nv.cuinfo,"",@"SHT_NOTE"
	.sectionflags	@"SHF_NOTE_NV_CUINFO"
        /*0018*/ 	.short	0x0002
        /*001a*/ 	.short	0x0064
        /*001c*/ 	.short	0x0082
	.zero		2


//--------------------- .nv.info                  --------------------------
	.section	.nv.info,"",@"SHT_CUDA_INFO"
	.align	4


	//----- nvinfo : EIATTR_REGCOUNT
	.align		4
        /*0000*/ 	.byte	0x04, 0x2f
        /*0002*/ 	.short	(.L_1 - .L_0)
	.align		4
.L_0:
        /*0004*/ 	.word	index@(_Z15rms_norm_kernelPK6__halfS1_PS_if)
        /*0008*/ 	.word	0x0000001e


	//----- nvinfo : EIATTR_FRAME_SIZE
	.align		4
.L_1:
        /*000c*/ 	.byte	0x04, 0x11
        /*000e*/ 	.short	(.L_3 - .L_2)
	.align		4
.L_2:
        /*0010*/ 	.word	index@($__internal_3_$__cuda_sm3x_div_rn_noftz_f32_slowpath)
        /*0014*/ 	.word	0x00000000


	//----- nvinfo : EIATTR_FRAME_SIZE
	.align		4
.L_3:
        /*0018*/ 	.byte	0x04, 0x11
        /*001a*/ 	.short	(.L_5 - .L_4)
	.align		4
.L_4:
        /*001c*/ 	.word	index@(_Z15rms_norm_kernelPK6__halfS1_PS_if)
        /*0020*/ 	.word	0x00000000


	//----- nvinfo : EIATTR_REGCOUNT
	.align		4
.L_5:
        /*0024*/ 	.byte	0x04, 0x2f
        /*0026*/ 	.short	(.L_7 - .L_6)
	.align		4
.L_6:
        /*0028*/ 	.word	index@(_Z11silu_kernelPK6__halfPS_i)
        /*002c*/ 	.word	0x00000010


	//----- nvinfo : EIATTR_FRAME_SIZE
	.align		4
.L_7:
        /*0030*/ 	.byte	0x04, 0x11
        /*0032*/ 	.short	(.L_9 - .L_8)
	.align		4
.L_8:
        /*0034*/ 	.word	index@($__internal_2_$__cuda_sm3x_div_rn_noftz_f32_slowpath)
        /*0038*/ 	.word	0x00000000


	//----- nvinfo : EIATTR_FRAME_SIZE
	.align		4
.L_9:
        /*003c*/ 	.byte	0x04, 0x11
        /*003e*/ 	.short	(.L_11 - .L_10)
	.align		4
.L_10:
        /*0040*/ 	.word	index@(_Z11silu_kernelPK6__halfPS_i)
        /*0044*/ 	.word	0x00000000


	//----- nvinfo : EIATTR_REGCOUNT
	.align		4
.L_11:
        /*0048*/ 	.byte	0x04, 0x2f
        /*004a*/ 	.short	(.L_13 - .L_12)
	.align		4
.L_12:
        /*004c*/ 	.word	index@(_Z15silu_mul_kernelPK6__halfS1_PS_i)
        /*0050*/ 	.word	0x00000010


	//----- nvinfo : EIATTR_FRAME_SIZE
	.align		4
.L_13:
        /*0054*/ 	.byte	0x04, 0x11
        /*0056*/ 	.short	(.L_15 - .L_14)
	.align		4
.L_14:
        /*0058*/ 	.word	index@($__internal_1_$__cuda_sm3x_div_rn_noftz_f32_slowpath)
        /*005c*/ 	.word	0x00000000


	//----- nvinfo : EIATTR_FRAME_SIZE
	.align		4
.L_15:
        /*0060*/ 	.byte	0x04, 0x11
        /*0062*/ 	.short	(.L_17 - .L_16)
	.align		4
.L_16:
        /*0064*/ 	.word	index@(_Z15silu_mul_kernelPK6__halfS1_PS_i)
        /*0068*/ 	.word	0x00000000


	//----- nvinfo : EIATTR_REGCOUNT
	.align		4
.L_17:
        /*006c*/ 	.byte	0x04, 0x2f
        /*006e*/ 	.short	(.L_19 - .L_18)
	.align		4
.L_18:
        /*0070*/ 	.word	index@(_Z22elementwise_mul_kernelPK6__halfS1_PS_i)
        /*0074*/ 	.word	0x0000000e


	//----- nvinfo : EIATTR_FRAME_SIZE
	.align		4
.L_19:
        /*0078*/ 	.byte	0x04, 0x11
        /*007a*/ 	.short	(.L_21 - .L_20)
	.align		4
.L_20:
        /*007c*/ 	.word	index@(_Z22elementwise_mul_kernelPK6__halfS1_PS_i)
        /*0080*/ 	.word	0x00000000


	//----- nvinfo : EIATTR_REGCOUNT
	.align		4
.L_21:
        /*0084*/ 	.byte	0x04, 0x2f
        /*0086*/ 	.short	(.L_23 - .L_22)
	.align		4
.L_22:
        /*0088*/ 	.word	index@(_Z17vector_add_kernelPK6__halfS1_PS_i)
        /*008c*/ 	.word	0x0000000e


	//----- nvinfo : EIATTR_FRAME_SIZE
	.align		4
.L_23:
        /*0090*/ 	.byte	0x04, 0x11
        /*0092*/ 	.short	(.L_25 - .L_24)
	.align		4
.L_24:
        /*0094*/ 	.word	index@(_Z17vector_add_kernelPK6__halfS1_PS_i)
        /*0098*/ 	.word	0x00000000


	//----- nvinfo : EIATTR_REGCOUNT
	.align		4
.L_25:
        /*009c*/ 	.byte	0x04, 0x2f
        /*009e*/ 	.short	(.L_27 - .L_26)
	.align		4
.L_26:
        /*00a0*/ 	.word	index@(_Z14softmax_kernelP6__halfii)
        /*00a4*/ 	.word	0x00000018


	//----- nvinfo : EIATTR_FRAME_SIZE
	.align		4
.L_27:
        /*00a8*/ 	.byte	0x04, 0x11
        /*00aa*/ 	.short	(.L_29 - .L_28)
	.align		4
.L_28:
        /*00ac*/ 	.word	index@($__internal_0_$__cuda_sm20_rcp_rn_f32_slowpath)
        /*00b0*/ 	.word	0x00000000


	//----- nvinfo : EIATTR_FRAME_SIZE
	.align		4
.L_29:
        /*00b4*/ 	.byte	0x04, 0x11
        /*00b6*/ 	.short	(.L_31 - .L_30)
	.align		4
.L_30:
        /*00b8*/ 	.word	index@(_Z14softmax_kernelP6__halfii)
        /*00bc*/ 	.word	0x00000000


	//----- nvinfo : EIATTR_MIN_STACK_SIZE
	.align		4
.L_31:
        /*00c0*/ 	.byte	0x04, 0x12
        /*00c2*/ 	.short	(.L_33 - .L_32)
	.align		4
.L_32:
        /*00c4*/ 	.word	index@(_Z14softmax_kernelP6__halfii)
        /*00c8*/ 	.word	0x00000000


	//----- nvinfo : EIATTR_MIN_STACK_SIZE
	.align		4
.L_33:
        /*00cc*/ 	.byte	0x04, 0x12
        /*00ce*/ 	.short	(.L_35 - .L_34)
	.align		4
.L_34:
        /*00d0*/ 	.word	index@(_Z17vector_add_kernelPK6__halfS1_PS_i)
        /*00d4*/ 	.word	0x00000000


	//----- nvinfo : EIATTR_MIN_STACK_SIZE
	.align		4
.L_35:
        /*00d8*/ 	.byte	0x04, 0x12
        /*00da*/ 	.short	(.L_37 - .L_36)
	.align		4
.L_36:
        /*00dc*/ 	.word	index@(_Z22elementwise_mul_kernelPK6__halfS1_PS_i)
        /*00e0*/ 	.word	0x00000000


	//----- nvinfo : EIATTR_MIN_STACK_SIZE
	.align		4
.L_37:
        /*00e4*/ 	.byte	0x04, 0x12
        /*00e6*/ 	.short	(.L_39 - .L_38)
	.align		4
.L_38:
        /*00e8*/ 	.word	index@(_Z15silu_mul_kernelPK6__halfS1_PS_i)
        /*00ec*/ 	.word	0x00000000


	//----- nvinfo : EIATTR_MIN_STACK_SIZE
	.align		4
.L_39:
        /*00f0*/ 	.byte	0x04, 0x12
        /*00f2*/ 	.short	(.L_41 - .L_40)
	.align		4
.L_40:
        /*00f4*/ 	.word	index@(_Z11silu_kernelPK6__halfPS_i)
        /*00f8*/ 	.word	0x00000000


	//----- nvinfo : EIATTR_MIN_STACK_SIZE
	.align		4
.L_41:
        /*00fc*/ 	.byte	0x04, 0x12
        /*00fe*/ 	.short	(.L_43 - .L_42)
	.align		4
.L_42:
        /*0100*/ 	.word	index@(_Z15rms_norm_kernelPK6__halfS1_PS_if)
        /*0104*/ 	.word	0x00000000
.L_43:


//--------------------- .nv.compat                --------------------------
	.section	.nv.compat,"",@"SHT_CUDA_COMPAT_INFO"
	.align	4
        /*0000*/ 	.byte	0x02, 0x09, 0x00, 0x00, 0x02, 0x02, 0x01, 0x00, 0x02, 0x05, 0x05, 0x00, 0x03, 0x07, 0x01, 0x01
        /*0010*/ 	.byte	0x02, 0x03, 0x00, 0x00, 0x02, 0x06, 0x01, 0x00, 0x04, 0x0b, 0x08, 0x00, 0x01, 0x00, 0x00, 0x00
        /*0020*/ 	.byte	0x00, 0x00, 0x00, 0x00


//--------------------- .nv.info._Z14softmax_kernelP6__halfii --------------------------
	.section	.nv.info._Z14softmax_kernelP6__halfii,"",@"SHT_CUDA_INFO"
	.sectionflags	@""
	.align	4


	//----- nvinfo : EIATTR_CUDA_API_VERSION
	.align		4
        /*0000*/ 	.byte	0x04, 0x37
        /*0002*/ 	.short	(.L_45 - .L_44)
.L_44:
        /*0004*/ 	.word	0x00000082


	//----- nvinfo : EIATTR_KPARAM_INFO
	.align		4
.L_45:
        /*0008*/ 	.byte	0x04, 0x17
        /*000a*/ 	.short	(.L_47 - .L_46)
.L_46:
        /*000c*/ 	.word	0x00000000
        /*0010*/ 	.short	0x0002
        /*0012*/ 	.short	0x000c
        /*0014*/ 	.byte	0x00, 0xf0, 0x11, 0x00


	//----- nvinfo : EIATTR_KPARAM_INFO
	.align		4
.L_47:
        /*0018*/ 	.byte	0x04, 0x17
        /*001a*/ 	.short	(.L_49 - .L_48)
.L_48:
        /*001c*/ 	.word	0x00000000
        /*0020*/ 	.short	0x0001
        /*0022*/ 	.short	0x0008
        /*0024*/ 	.byte	0x00, 0xf0, 0x11, 0x00


	//----- nvinfo : EIATTR_KPARAM_INFO
	.align		4
.L_49:
        /*0028*/ 	.byte	0x04, 0x17
        /*002a*/ 	.short	(.L_51 - .L_50)
.L_50:
        /*002c*/ 	.word	0x00000000
        /*0030*/ 	.short	0x0000
        /*0032*/ 	.short	0x0000
        /*0034*/ 	.byte	0x00, 0xf5, 0x21, 0x00


	//----- nvinfo : EIATTR_SPARSE_MMA_MASK
	.align		4
.L_51:
        /*0038*/ 	.byte	0x03, 0x50
        /*003a*/ 	.short	0x0000


	//----- nvinfo : EIATTR_MAXREG_COUNT
	.align		4
        /*003c*/ 	.byte	0x03, 0x1b
        /*003e*/ 	.short	0x00ff


	//----- nvinfo : EIATTR_NUM_BARRIERS
	.align		4
        /*0040*/ 	.byte	0x02, 0x4c
        /*0042*/ 	.byte	0x01
	.zero		1


	//----- nvinfo : EIATTR_MERCURY_ISA_VERSION
	.align		4
        /*0044*/ 	.byte	0x03, 0x5f
        /*0046*/ 	.short	0x0101


	//----- nvinfo : EIATTR_VRC_CTA_INIT_COUNT
	.align		4
        /*0048*/ 	.byte	0x02, 0x4a
	.zero		1
	.zero		1


	//----- nvinfo : EIATTR_EXIT_INSTR_OFFSETS
	.align		4
        /*004c*/ 	.byte	0x04, 0x1c
        /*004e*/ 	.short	(.L_53 - .L_52)


	//   ....[0]....
.L_52:
        /*0050*/ 	.word	0x00000040


	//   ....[1]....
        /*0054*/ 	.word	0x00001430


	//   ....[2]....
        /*0058*/ 	.word	0x00001800


	//   ....[3]....
        /*005c*/ 	.word	0x00001920


	//   ....[4]....
        /*0060*/ 	.word	0x00001a00


	//   ....[5]....
        /*0064*/ 	.word	0x00001d40


	//   ....[6]....
        /*0068*/ 	.word	0x00001f70


	//   ....[7]....
        /*006c*/ 	.word	0x00001fa0


	//   ....[8]....
        /*0070*/ 	.word	0x00002360


	//   ....[9]....
        /*0074*/ 	.word	0x00002480


	//----- nvinfo : EIATTR_CRS_STACK_SIZE
	.align		4
.L_53:
        /*0078*/ 	.byte	0x04, 0x1e
        /*007a*/ 	.short	(.L_55 - .L_54)
.L_54:
        /*007c*/ 	.word	0x00000000


	//----- nvinfo : EIATTR_CBANK_PARAM_SIZE
	.align		4
.L_55:
        /*0080*/ 	.byte	0x03, 0x19
        /*0082*/ 	.short	0x0010


	//----- nvinfo : EIATTR_PARAM_CBANK
	.align		4
        /*0084*/ 	.byte	0x04, 0x0a
        /*0086*/ 	.short	(.L_57 - .L_56)
	.align		4
.L_56:
        /*0088*/ 	.word	index@(.nv.constant0._Z14softmax_kernelP6__halfii)
        /*008c*/ 	.short	0x0380
        /*008e*/ 	.short	0x0010


	//----- nvinfo : EIATTR_SW_WAR
	.align		4
.L_57:
        /*0090*/ 	.byte	0x04, 0x36
        /*0092*/ 	.short	(.L_59 - .L_58)
.L_58:
        /*0094*/ 	.word	0x00000008
.L_59:


//--------------------- .nv.info._Z17vector_add_kernelPK6__halfS1_PS_i --------------------------
	.section	.nv.info._Z17vector_add_kernelPK6__halfS1_PS_i,"",@"SHT_CUDA_INFO"
	.sectionflags	@""
	.align	4


	//----- nvinfo : EIATTR_CUDA_API_VERSION
	.align		4
        /*0000*/ 	.byte	0x04, 0x37
        /*0002*/ 	.short	(.L_61 - .L_60)
.L_60:
        /*0004*/ 	.word	0x00000082


	//----- nvinfo : EIATTR_KPARAM_INFO
	.align		4
.L_61:
        /*0008*/ 	.byte	0x04, 0x17
        /*000a*/ 	.short	(.L_63 - .L_62)
.L_62:
        /*000c*/ 	.word	0x00000000
        /*0010*/ 	.short	0x0003
        /*0012*/ 	.short	0x0018
        /*0014*/ 	.byte	0x00, 0xf0, 0x11, 0x00


	//----- nvinfo : EIATTR_KPARAM_INFO
	.align		4
.L_63:
        /*0018*/ 	.byte	0x04, 0x17
        /*001a*/ 	.short	(.L_65 - .L_64)
.L_64:
        /*001c*/ 	.word	0x00000000
        /*0020*/ 	.short	0x0002
        /*0022*/ 	.short	0x0010
        /*0024*/ 	.byte	0x00, 0xf5, 0x21, 0x00


	//----- nvinfo : EIATTR_KPARAM_INFO
	.align		4
.L_65:
        /*0028*/ 	.byte	0x04, 0x17
        /*002a*/ 	.short	(.L_67 - .L_66)
.L_66:
        /*002c*/ 	.word	0x00000000
        /*0030*/ 	.short	0x0001
        /*0032*/ 	.short	0x0008
        /*0034*/ 	.byte	0x00, 0xf5, 0x21, 0x00


	//----- nvinfo : EIATTR_KPARAM_INFO
	.align		4
.L_67:
        /*0038*/ 	.byte	0x04, 0x17
        /*003a*/ 	.short	(.L_69 - .L_68)
.L_68:
        /*003c*/ 	.word	0x00000000
        /*0040*/ 	.short	0x0000
        /*0042*/ 	.short	0x0000
        /*0044*/ 	.byte	0x00, 0xf5, 0x21, 0x00


	//----- nvinfo : EIATTR_SPARSE_MMA_MASK
	.align		4
.L_69:
        /*0048*/ 	.byte	0x03, 0x50
        /*004a*/ 	.short	0x0000


	//----- nvinfo : EIATTR_MAXREG_COUNT
	.align		4
        /*004c*/ 	.byte	0x03, 0x1b
        /*004e*/ 	.short	0x00ff


	//----- nvinfo : EIATTR_MERCURY_ISA_VERSION
	.align		4
        /*0050*/ 	.byte	0x03, 0x5f
        /*0052*/ 	.short	0x0101


	//----- nvinfo : EIATTR_VRC_CTA_INIT_COUNT
	.align		4
        /*0054*/ 	.byte	0x02, 0x4a
	.zero		1
	.zero		1


	//----- nvinfo : EIATTR_EXIT_INSTR_OFFSETS
	.align		4
        /*0058*/ 	.byte	0x04, 0x1c
        /*005a*/ 	.short	(.L_71 - .L_70)


	//   ....[0]....
.L_70:
        /*005c*/ 	.word	0x00000070


	//   ....[1]....
        /*0060*/ 	.word	0x00000160


	//----- nvinfo : EIATTR_CBANK_PARAM_SIZE
	.align		4
.L_71:
        /*0064*/ 	.byte	0x03, 0x19
        /*0066*/ 	.short	0x001c


	//----- nvinfo : EIATTR_PARAM_CBANK
	.align		4
        /*0068*/ 	.byte	0x04, 0x0a
        /*006a*/ 	.short	(.L_73 - .L_72)
	.align		4
.L_72:
        /*006c*/ 	.word	index@(.nv.constant0._Z17vector_add_kernelPK6__halfS1_PS_i)
        /*0070*/ 	.short	0x0380
        /*0072*/ 	.short	0x001c


	//----- nvinfo : EIATTR_SW_WAR
	.align		4
.L_73:
        /*0074*/ 	.byte	0x04, 0x36
        /*0076*/ 	.short	(.L_75 - .L_74)
.L_74:
        /*0078*/ 	.word	0x00000008
.L_75:


//--------------------- .nv.info._Z22elementwise_mul_kernelPK6__halfS1_PS_i --------------------------
	.section	.nv.info._Z22elementwise_mul_kernelPK6__halfS1_PS_i,"",@"SHT_CUDA_INFO"
	.sectionflags	@""
	.align	4


	//----- nvinfo : EIATTR_CUDA_API_VERSION
	.align		4
        /*0000*/ 	.byte	0x04, 0x37
        /*0002*/ 	.short	(.L_77 - .L_76)
.L_76:
        /*0004*/ 	.word	0x00000082


	//----- nvinfo : EIATTR_KPARAM_INFO
	.align		4
.L_77:
        /*0008*/ 	.byte	0x04, 0x17
        /*000a*/ 	.short	(.L_79 - .L_78)
.L_78:
        /*000c*/ 	.word	0x00000000
        /*0010*/ 	.short	0x0003
        /*0012*/ 	.short	0x0018
        /*0014*/ 	.byte	0x00, 0xf0, 0x11, 0x00


	//----- nvinfo : EIATTR_KPARAM_INFO
	.align		4
.L_79:
        /*0018*/ 	.byte	0x04, 0x17
        /*001a*/ 	.short	(.L_81 - .L_80)
.L_80:
        /*001c*/ 	.word	0x00000000
        /*0020*/ 	.short	0x0002
        /*0022*/ 	.short	0x0010
        /*0024*/ 	.byte	0x00, 0xf5, 0x21, 0x00


	//----- nvinfo : EIATTR_KPARAM_INFO
	.align		4
.L_81:
        /*0028*/ 	.byte	0x04, 0x17
        /*002a*/ 	.short	(.L_83 - .L_82)
.L_82:
        /*002c*/ 	.word	0x00000000
        /*0030*/ 	.short	0x0001
        /*0032*/ 	.short	0x0008
        /*0034*/ 	.byte	0x00, 0xf5, 0x21, 0x00


	//----- nvinfo : EIATTR_KPARAM_INFO
	.align		4
.L_83:
        /*0038*/ 	.byte	0x04, 0x17
        /*003a*/ 	.short	(.L_85 - .L_84)
.L_84:
        /*003c*/ 	.word	0x00000000
        /*0040*/ 	.short	0x0000
        /*0042*/ 	.short	0x0000
        /*0044*/ 	.byte	0x00, 0xf5, 0x21, 0x00


	//----- nvinfo : EIATTR_SPARSE_MMA_MASK
	.align		4
.L_85:
        /*0048*/ 	.byte	0x03, 0x50
        /*004a*/ 	.short	0x0000


	//----- nvinfo : EIATTR_MAXREG_COUNT
	.align		4
        /*004c*/ 	.byte	0x03, 0x1b
        /*004e*/ 	.short	0x00ff


	//----- nvinfo : EIATTR_MERCURY_ISA_VERSION
	.align		4
        /*0050*/ 	.byte	0x03, 0x5f
        /*0052*/ 	.short	0x0101


	//----- nvinfo : EIATTR_VRC_CTA_INIT_COUNT
	.align		4
        /*0054*/ 	.byte	0x02, 0x4a
	.zero		1
	.zero		1


	//----- nvinfo : EIATTR_EXIT_INSTR_OFFSETS
	.align		4
        /*0058*/ 	.byte	0x04, 0x1c
        /*005a*/ 	.short	(.L_87 - .L_86)


	//   ....[0]....
.L_86:
        /*005c*/ 	.word	0x00000070


	//   ....[1]....
        /*0060*/ 	.word	0x00000160


	//----- nvinfo : EIATTR_CBANK_PARAM_SIZE
	.align		4
.L_87:
        /*0064*/ 	.byte	0x03, 0x19
        /*0066*/ 	.short	0x001c


	//----- nvinfo : EIATTR_PARAM_CBANK
	.align		4
        /*0068*/ 	.byte	0x04, 0x0a
        /*006a*/ 	.short	(.L_89 - .L_88)
	.align		4
.L_88:
        /*006c*/ 	.word	index@(.nv.constant0._Z22elementwise_mul_kernelPK6__halfS1_PS_i)
        /*0070*/ 	.short	0x0380
        /*0072*/ 	.short	0x001c


	//----- nvinfo : EIATTR_SW_WAR
	.align		4
.L_89:
        /*0074*/ 	.byte	0x04, 0x36
        /*0076*/ 	.short	(.L_91 - .L_90)
.L_90:
        /*0078*/ 	.word	0x00000008
.L_91:


//--------------------- .nv.info._Z15silu_mul_kernelPK6__halfS1_PS_i --------------------------
	.section	.nv.info._Z15silu_mul_kernelPK6__halfS1_PS_i,"",@"SHT_CUDA_INFO"
	.sectionflags	@""
	.align	4


	//----- nvinfo : EIATTR_CUDA_API_VERSION
	.align		4
        /*0000*/ 	.byte	0x04, 0x37
        /*0002*/ 	.short	(.L_93 - .L_92)
.L_92:
        /*0004*/ 	.word	0x00000082


	//----- nvinfo : EIATTR_KPARAM_INFO
	.align		4
.L_93:
        /*0008*/ 	.byte	0x04, 0x17
        /*000a*/ 	.short	(.L_95 - .L_94)
.L_94:
        /*000c*/ 	.word	0x00000000
        /*0010*/ 	.short	0x0003
        /*0012*/ 	.short	0x0018
        /*0014*/ 	.byte	0x00, 0xf0, 0x11, 0x00


	//----- nvinfo : EIATTR_KPARAM_INFO
	.align		4
.L_95:
        /*0018*/ 	.byte	0x04, 0x17
        /*001a*/ 	.short	(.L_97 - .L_96)
.L_96:
        /*001c*/ 	.word	0x00000000
        /*0020*/ 	.short	0x0002
        /*0022*/ 	.short	0x0010
        /*0024*/ 	.byte	0x00, 0xf5, 0x21, 0x00


	//----- nvinfo : EIATTR_KPARAM_INFO
	.align		4
.L_97:
        /*0028*/ 	.byte	0x04, 0x17
        /*002a*/ 	.short	(.L_99 - .L_98)
.L_98:
        /*002c*/ 	.word	0x00000000
        /*0030*/ 	.short	0x0001
        /*0032*/ 	.short	0x0008
        /*0034*/ 	.byte	0x00, 0xf5, 0x21, 0x00


	//----- nvinfo : EIATTR_KPARAM_INFO
	.align		4
.L_99:
        /*0038*/ 	.byte	0x04, 0x17
        /*003a*/ 	.short	(.L_101 - .L_100)
.L_100:
        /*003c*/ 	.word	0x00000000
        /*0040*/ 	.short	0x0000
        /*0042*/ 	.short	0x0000
        /*0044*/ 	.byte	0x00, 0xf5, 0x21, 0x00


	//----- nvinfo : EIATTR_SPARSE_MMA_MASK
	.align		4
.L_101:
        /*0048*/ 	.byte	0x03, 0x50
        /*004a*/ 	.short	0x0000


	//----- nvinfo : EIATTR_MAXREG_COUNT
	.align		4
        /*004c*/ 	.byte	0x03, 0x1b
        /*004e*/ 	.short	0x00ff


	//----- nvinfo : EIATTR_MERCURY_ISA_VERSION
	.align		4
        /*0050*/ 	.byte	0x03, 0x5f
        /*0052*/ 	.short	0x0101


	//----- nvinfo : EIATTR_VRC_CTA_INIT_COUNT
	.align		4
        /*0054*/ 	.byte	0x02, 0x4a
	.zero		1
	.zero		1


	//----- nvinfo : EIATTR_EXIT_INSTR_OFFSETS
	.align		4
        /*0058*/ 	.byte	0x04, 0x1c
        /*005a*/ 	.short	(.L_103 - .L_102)


	//   ....[0]....
.L_102:
        /*005c*/ 	.word	0x00000070


	//   ....[1]....
        /*0060*/ 	.word	0x00000160


	//   ....[2]....
        /*0064*/ 	.word	0x00000370


	//----- nvinfo : EIATTR_CRS_STACK_SIZE
	.align		4
.L_103:
        /*0068*/ 	.byte	0x04, 0x1e
        /*006a*/ 	.short	(.L_105 - .L_104)
.L_104:
        /*006c*/ 	.word	0x00000000


	//----- nvinfo : EIATTR_CBANK_PARAM_SIZE
	.align		4
.L_105:
        /*0070*/ 	.byte	0x03, 0x19
        /*0072*/ 	.short	0x001c


	//----- nvinfo : EIATTR_PARAM_CBANK
	.align		4
        /*0074*/ 	.byte	0x04, 0x0a
        /*0076*/ 	.short	(.L_107 - .L_106)
	.align		4
.L_106:
        /*0078*/ 	.word	index@(.nv.constant0._Z15silu_mul_kernelPK6__halfS1_PS_i)
        /*007c*/ 	.short	0x0380
        /*007e*/ 	.short	0x001c


	//----- nvinfo : EIATTR_SW_WAR
	.align		4
.L_107:
        /*0080*/ 	.byte	0x04, 0x36
        /*0082*/ 	.short	(.L_109 - .L_108)
.L_108:
        /*0084*/ 	.word	0x00000008
.L_109:


//--------------------- .nv.info._Z11silu_kernelPK6__halfPS_i --------------------------
	.section	.nv.info._Z11silu_kernelPK6__halfPS_i,"",@"SHT_CUDA_INFO"
	.sectionflags	@""
	.align	4


	//----- nvinfo : EIATTR_CUDA_API_VERSION
	.align		4
        /*0000*/ 	.byte	0x04, 0x37
        /*0002*/ 	.short	(.L_111 - .L_110)
.L_110:
        /*0004*/ 	.word	0x00000082


	//----- nvinfo : EIATTR_KPARAM_INFO
	.align		4
.L_111:
        /*0008*/ 	.byte	0x04, 0x17
        /*000a*/ 	.short	(.L_113 - .L_112)
.L_112:
        /*000c*/ 	.word	0x00000000
        /*0010*/ 	.short	0x0002
        /*0012*/ 	.short	0x0010
        /*0014*/ 	.byte	0x00, 0xf0, 0x11, 0x00


	//----- nvinfo : EIATTR_KPARAM_INFO
	.align		4
.L_113:
        /*0018*/ 	.byte	0x04, 0x17
        /*001a*/ 	.short	(.L_115 - .L_114)
.L_114:
        /*001c*/ 	.word	0x00000000
        /*0020*/ 	.short	0x0001
        /*0022*/ 	.short	0x0008
        /*0024*/ 	.byte	0x00, 0xf5, 0x21, 0x00


	//----- nvinfo : EIATTR_KPARAM_INFO
	.align		4
.L_115:
        /*0028*/ 	.byte	0x04, 0x17
        /*002a*/ 	.short	(.L_117 - .L_116)
.L_116:
        /*002c*/ 	.word	0x00000000
        /*0030*/ 	.short	0x0000
        /*0032*/ 	.short	0x0000
        /*0034*/ 	.byte	0x00, 0xf5, 0x21, 0x00


	//----- nvinfo : EIATTR_SPARSE_MMA_MASK
	.align		4
.L_117:
        /*0038*/ 	.byte	0x03, 0x50
        /*003a*/ 	.short	0x0000


	//----- nvinfo : EIATTR_MAXREG_COUNT
	.align		4
        /*003c*/ 	.byte	0x03, 0x1b
        /*003e*/ 	.short	0x00ff


	//----- nvinfo : EIATTR_MERCURY_ISA_VERSION
	.align		4
        /*0040*/ 	.byte	0x03, 0x5f
        /*0042*/ 	.short	0x0101


	//----- nvinfo : EIATTR_VRC_CTA_INIT_COUNT
	.align		4
        /*0044*/ 	.byte	0x02, 0x4a
	.zero		1
	.zero		1


	//----- nvinfo : EIATTR_EXIT_INSTR_OFFSETS
	.align		4
        /*0048*/ 	.byte	0x04, 0x1c
        /*004a*/ 	.short	(.L_119 - .L_118)


	//   ....[0]....
.L_118:
        /*004c*/ 	.word	0x00000070


	//   ....[1]....
        /*0050*/ 	.word	0x00000110


	//   ....[2]....
        /*0054*/ 	.word	0x00000310


	//----- nvinfo : EIATTR_CRS_STACK_SIZE
	.align		4
.L_119:
        /*0058*/ 	.byte	0x04, 0x1e
        /*005a*/ 	.short	(.L_121 - .L_120)
.L_120:
        /*005c*/ 	.word	0x00000000


	//----- nvinfo : EIATTR_CBANK_PARAM_SIZE
	.align		4
.L_121:
        /*0060*/ 	.byte	0x03, 0x19
        /*0062*/ 	.short	0x0014


	//----- nvinfo : EIATTR_PARAM_CBANK
	.align		4
        /*0064*/ 	.byte	0x04, 0x0a
        /*0066*/ 	.short	(.L_123 - .L_122)
	.align		4
.L_122:
        /*0068*/ 	.word	index@(.nv.constant0._Z11silu_kernelPK6__halfPS_i)
        /*006c*/ 	.short	0x0380
        /*006e*/ 	.short	0x0014


	//----- nvinfo : EIATTR_SW_WAR
	.align		4
.L_123:
        /*0070*/ 	.byte	0x04, 0x36
        /*0072*/ 	.short	(.L_125 - .L_124)
.L_124:
        /*0074*/ 	.word	0x00000008
.L_125:


//--------------------- .nv.info._Z15rms_norm_kernelPK6__halfS1_PS_if --------------------------
	.section	.nv.info._Z15rms_norm_kernelPK6__halfS1_PS_if,"",@"SHT_CUDA_INFO"
	.sectionflags	@""
	.align	4


	//----- nvinfo : EIATTR_CUDA_API_VERSION
	.align		4
        /*0000*/ 	.byte	0x04, 0x37
        /*0002*/ 	.short	(.L_127 - .L_126)
.L_126:
        /*0004*/ 	.word	0x00000082


	//----- nvinfo : EIATTR_KPARAM_INFO
	.align		4
.L_127:
        /*0008*/ 	.byte	0x04, 0x17
        /*000a*/ 	.short	(.L_129 - .L_128)
.L_128:
        /*000c*/ 	.word	0x00000000
        /*0010*/ 	.short	0x0004
        /*0012*/ 	.short	0x001c
        /*0014*/ 	.byte	0x00, 0xf0, 0x11, 0x00


	//----- nvinfo : EIATTR_KPARAM_INFO
	.align		4
.L_129:
        /*0018*/ 	.byte	0x04, 0x17
        /*001a*/ 	.short	(.L_131 - .L_130)
.L_130:
        /*001c*/ 	.word	0x00000000
        /*0020*/ 	.short	0x0003
        /*0022*/ 	.short	0x0018
        /*0024*/ 	.byte	0x00, 0xf0, 0x11, 0x00


	//----- nvinfo : EIATTR_KPARAM_INFO
	.align		4
.L_131:
        /*0028*/ 	.byte	0x04, 0x17
        /*002a*/ 	.short	(.L_133 - .L_132)
.L_132:
        /*002c*/ 	.word	0x00000000
        /*0030*/ 	.short	0x0002
        /*0032*/ 	.short	0x0010
        /*0034*/ 	.byte	0x00, 0xf5, 0x21, 0x00


	//----- nvinfo : EIATTR_KPARAM_INFO
	.align		4
.L_133:
        /*0038*/ 	.byte	0x04, 0x17
        /*003a*/ 	.short	(.L_135 - .L_134)
.L_134:
        /*003c*/ 	.word	0x00000000
        /*0040*/ 	.short	0x0001
        /*0042*/ 	.short	0x0008
        /*0044*/ 	.byte	0x00, 0xf5, 0x21, 0x00


	//----- nvinfo : EIATTR_KPARAM_INFO
	.align		4
.L_135:
        /*0048*/ 	.byte	0x04, 0x17
        /*004a*/ 	.short	(.L_137 - .L_136)
.L_136:
        /*004c*/ 	.word	0x00000000
        /*0050*/ 	.short	0x0000
        /*0052*/ 	.short	0x0000
        /*0054*/ 	.byte	0x00, 0xf5, 0x21, 0x00


	//----- nvinfo : EIATTR_SPARSE_MMA_MASK
	.align		4
.L_137:
        /*0058*/ 	.byte	0x03, 0x50
        /*005a*/ 	.short	0x0000


	//----- nvinfo : EIATTR_MAXREG_COUNT
	.align		4
        /*005c*/ 	.byte	0x03, 0x1b
        /*005e*/ 	.short	0x00ff


	//----- nvinfo : EIATTR_NUM_BARRIERS
	.align		4
        /*0060*/ 	.byte	0x02, 0x4c
        /*0062*/ 	.byte	0x01
	.zero		1


	//----- nvinfo : EIATTR_MERCURY_ISA_VERSION
	.align		4
        /*0064*/ 	.byte	0x03, 0x5f
        /*0066*/ 	.short	0x0101


	//----- nvinfo : EIATTR_VRC_CTA_INIT_COUNT
	.align		4
        /*0068*/ 	.byte	0x02, 0x4a
	.zero		1
	.zero		1


	//----- nvinfo : EIATTR_EXIT_INSTR_OFFSETS
	.align		4
        /*006c*/ 	.byte	0x04, 0x1c
        /*006e*/ 	.short	(.L_139 - .L_138)


	//   ....[0]....
.L_138:
        /*0070*/ 	.word	0x000008e0


	//   ....[1]....
        /*0074*/ 	.word	0x00000da0


	//   ....[2]....
        /*0078*/ 	.word	0x00001350


	//----- nvinfo : EIATTR_CRS_STACK_SIZE
	.align		4
.L_139:
        /*007c*/ 	.byte	0x04, 0x1e
        /*007e*/ 	.short	(.L_141 - .L_140)
.L_140:
        /*0080*/ 	.word	0x00000000


	//----- nvinfo : EIATTR_CBANK_PARAM_SIZE
	.align		4
.L_141:
        /*0084*/ 	.byte	0x03, 0x19
        /*0086*/ 	.short	0x0020


	//----- nvinfo : EIATTR_PARAM_CBANK
	.align		4
        /*0088*/ 	.byte	0x04, 0x0a
        /*008a*/ 	.short	(.L_143 - .L_142)
	.align		4
.L_142:
        /*008c*/ 	.word	index@(.nv.constant0._Z15rms_norm_kernelPK6__halfS1_PS_if)
        /*0090*/ 	.short	0x0380
        /*0092*/ 	.short	0x0020


	//----- nvinfo : EIATTR_SW_WAR
	.align		4
.L_143:
        /*0094*/ 	.byte	0x04, 0x36
        /*0096*/ 	.short	(.L_145 - .L_144)
.L_144:
        /*0098*/ 	.word	0x00000008
.L_145:


//--------------------- .nv.callgraph             --------------------------
	.section	.nv.callgraph,"",@"SHT_CUDA_CALLGRAPH"
	.align	4
	.sectionentsize	8
	.align		4
        /*0000*/ 	.word	0x00000000
	.align		4
        /*0004*/ 	.word	0xffffffff
	.align		4
        /*0008*/ 	.word	0x00000000
	.align		4
        /*000c*/ 	.word	0xfffffffe
	.align		4
        /*0010*/ 	.word	0x00000000
	.align		4
        /*0014*/ 	.word	0xfffffffd
	.align		4
        /*0018*/ 	.word	0x00000000
	.align		4
        /*001c*/ 	.word	0xfffffffc


//--------------------- .text._Z14softmax_kernelP6__halfii --------------------------
	.section	.text._Z14softmax_kernelP6__halfii,"ax",@progbits
	.align	128
        .global         _Z14softmax_kernelP6__halfii
        .type           _Z14softmax_kernelP6__halfii,@function
        .size           _Z14softmax_kernelP6__halfii,(.L_x_96 - _Z14softmax_kernelP6__halfii)
        .other          _Z14softmax_kernelP6__halfii,@"STO_CUDA_ENTRY STV_DEFAULT"
_Z14softmax_kernelP6__halfii:
.text._Z14softmax_kernelP6__halfii:
[----:B------:R-:W-:Y:S08]  /*0000*/  LDC R1, c[0x0][0x37c] ;  /* 0x0000df00ff017b82 */ /* 0x000ff00000000800 */
[----:B------:R-:W0:Y:S08]  /*0010*/  S2UR UR4, SR_CTAID.X ;  /* 0x00000000000479c3 */ /* 0x000e300000002500 */
[----:B------:R-:W0:Y:S02]  /*0020*/  LDC R0, c[0x0][0x388] ;  /* 0x0000e200ff007b82 */ /* 0x000e240000000800 */
[----:B0-----:R-:W-:-:S13]  /*0030*/  ISETP.LE.AND P0, PT, R0, UR4, PT ;  /* 0x0000000400007c0c */ /* 0x001fda000bf03270 */
[----:B------:R-:W-:Y:S05]  /*0040*/  @P0 EXIT ;  /* 0x000000000000094d */ /* 0x000fea0003800000 */
[----:B------:R-:W0:Y:S01]  /*0050*/  S2R R7, SR_TID.X ;  /* 0x0000000000077919 */ /* 0x000e220000002100 */
[----:B------:R-:W1:Y:S01]  /*0060*/  LDC R0, c[0x0][0x38c] ;  /* 0x0000e300ff007b82 */ /* 0x000e620000000800 */
[----:B------:R-:W2:Y:S01]  /*0070*/  LDCU.64 UR6, c[0x0][0x380] ;  /* 0x00007000ff0677ac */ /* 0x000ea20008000a00 */
[----:B------:R-:W-:Y:S01]  /*0080*/  BSSY.RECONVERGENT B0, `(.L_x_0) ;  /* 0x0000058000007945 */ /* 0x000fe20003800200 */
[----:B------:R-:W-:Y:S01]  /*0090*/  IMAD.MOV.U32 R9, RZ, RZ, -0x800000 ;  /* 0xff800000ff097424 */ /* 0x000fe200078e00ff */
[----:B------:R-:W3:Y:S04]  /*00a0*/  LDCU.64 UR8, c[0x0][0x358] ;  /* 0x00006b00ff0877ac */ /* 0x000ee80008000a00 */
[----:B------:R-:W4:Y:S01]  /*00b0*/  LDC R6, c[0x0][0x360] ;  /* 0x0000d800ff067b82 */ /* 0x000f220000000800 */
[----:B-1----:R-:W-:-:S04]  /*00c0*/  IMAD R4, R0, UR4, RZ ;  /* 0x0000000400047c24 */ /* 0x002fc8000f8e02ff */
[----:B------:R-:W-:Y:S01]  /*00d0*/  IMAD.WIDE R4, R4, 0x2, RZ ;  /* 0x0000000204047825 */ /* 0x000fe200078e02ff */
[----:B0-----:R-:W-:Y:S02]  /*00e0*/  ISETP.GE.AND P0, PT, R7, R0, PT ;  /* 0x000000000700720c */ /* 0x001fe40003f06270 */
[----:B--2---:R-:W-:-:S04]  /*00f0*/  IADD3 R2, P1, PT, R4, UR6, RZ ;  /* 0x0000000604027c10 */ /* 0x004fc8000ff3e0ff */
[----:B------:R-:W-:-:S07]  /*0100*/  IADD3.X R3, PT, PT, R5, UR7, RZ, P1, !PT ;  /* 0x0000000705037c10 */ /* 0x000fce0008ffe4ff */
[----:B---34-:R-:W-:Y:S05]  /*0110*/  @P0 BRA `(.L_x_1) ;  /* 0x0000000400380947 */ /* 0x018fea0003800000 */
[----:B------:R-:W0:Y:S01]  /*0120*/  I2F.U32.RP R13, R6 ;  /* 0x00000006000d7306 */ /* 0x000e220000209000 */
[----:B------:R-:W-:Y:S01]  /*0130*/  IMAD.IADD R11, R7, 0x1, R6 ;  /* 0x00000001070b7824 */ /* 0x000fe200078e0206 */
[----:B------:R-:W-:Y:S01]  /*0140*/  ISETP.NE.U32.AND P2, PT, R6, RZ, PT ;  /* 0x000000ff0600720c */ /* 0x000fe20003f45070 */
[----:B------:R-:W-:Y:S03]  /*0150*/  BSSY.RECONVERGENT B1, `(.L_x_2) ;  /* 0x000002f000017945 */ /* 0x000fe60003800200 */
[CC--:B------:R-:W-:Y:S02]  /*0160*/  ISETP.GE.U32.AND P0, PT, R11.reuse, R0.reuse, PT ;  /* 0x000000000b00720c */ /* 0x0c0fe40003f06070 */
[----:B------:R-:W-:Y:S02]  /*0170*/  VIMNMX.U32 R10, PT, PT, R11, R0, !PT ;  /* 0x000000000b0a7248 */ /* 0x000fe40007fe0000 */
[----:B------:R-:W-:-:S04]  /*0180*/  SEL R12, RZ, 0x1, P0 ;  /* 0x00000001ff0c7807 */ /* 0x000fc80000000000 */
[----:B------:R-:W-:Y:S01]  /*0190*/  IADD3 R11, PT, PT, R10, -R11, -R12 ;  /* 0x8000000b0a0b7210 */ /* 0x000fe20007ffe80c */
[----:B0-----:R-:W0:Y:S02]  /*01a0*/  MUFU.RCP R13, R13 ;  /* 0x0000000d000d7308 */ /* 0x001e240000001000 */
[----:B0-----:R-:W-:-:S06]  /*01b0*/  VIADD R8, R13, 0xffffffe ;  /* 0x0ffffffe0d087836 */ /* 0x001fcc0000000000 */
[----:B------:R0:W1:Y:S02]  /*01c0*/  F2I.FTZ.U32.TRUNC.NTZ R9, R8 ;  /* 0x0000000800097305 */ /* 0x000064000021f000 */
[----:B0-----:R-:W-:Y:S01]  /*01d0*/  IMAD.MOV.U32 R8, RZ, RZ, RZ ;  /* 0x000000ffff087224 */ /* 0x001fe200078e00ff */
[----:B-1----:R-:W-:-:S05]  /*01e0*/  IADD3 R15, PT, PT, RZ, -R9, RZ ;  /* 0x80000009ff0f7210 */ /* 0x002fca0007ffe0ff */
[----:B------:R-:W-:-:S04]  /*01f0*/  IMAD R15, R15, R6, RZ ;  /* 0x000000060f0f7224 */ /* 0x000fc800078e02ff */
[----:B------:R-:W-:Y:S01]  /*0200*/  IMAD.HI.U32 R14, R9, R15, R8 ;  /* 0x0000000f090e7227 */ /* 0x000fe200078e0008 */
[----:B------:R-:W-:-:S05]  /*0210*/  MOV R15, R7 ;  /* 0x00000007000f7202 */ /* 0x000fca0000000f00 */
[----:B------:R-:W-:-:S05]  /*0220*/  IMAD.HI.U32 R9, R14, R11, RZ ;  /* 0x0000000b0e097227 */ /* 0x000fca00078e00ff */
[----:B------:R-:W-:-:S05]  /*0230*/  IADD3 R8, PT, PT, -R9, RZ, RZ ;  /* 0x000000ff09087210 */ /* 0x000fca0007ffe1ff */
[----:B------:R-:W-:-:S05]  /*0240*/  IMAD R11, R6, R8, R11 ;  /* 0x00000008060b7224 */ /* 0x000fca00078e020b */
[----:B------:R-:W-:-:S13]  /*0250*/  ISETP.GE.U32.AND P0, PT, R11, R6, PT ;  /* 0x000000060b00720c */ /* 0x000fda0003f06070 */
[----:B------:R-:W-:Y:S02]  /*0260*/  @P0 IMAD.IADD R11, R11, 0x1, -R6 ;  /* 0x000000010b0b0824 */ /* 0x000fe400078e0a06 */
[----:B------:R-:W-:-:S03]  /*0270*/  @P0 VIADD R9, R9, 0x1 ;  /* 0x0000000109090836 */ /* 0x000fc60000000000 */
[----:B------:R-:W-:-:S13]  /*0280*/  ISETP.GE.U32.AND P1, PT, R11, R6, PT ;  /* 0x000000060b00720c */ /* 0x000fda0003f26070 */
[----:B------:R-:W-:Y:S02]  /*0290*/  @P1 IADD3 R9, PT, PT, R9, 0x1, RZ ;  /* 0x0000000109091810 */ /* 0x000fe40007ffe0ff */
[----:B------:R-:W-:-:S05]  /*02a0*/  @!P2 LOP3.LUT R9, RZ, R6, RZ, 0x33, !PT ;  /* 0x00000006ff09a212 */ /* 0x000fca00078e33ff */
[----:B------:R-:W-:-:S05]  /*02b0*/  IMAD.IADD R8, R12, 0x1, R9 ;  /* 0x000000010c087824 */ /* 0x000fca00078e0209 */
[C---:B------:R-:W-:Y:S02]  /*02c0*/  LOP3.LUT R9, R8.reuse, 0x3, RZ, 0xc0, !PT ;  /* 0x0000000308097812 */ /* 0x040fe400078ec0ff */
[----:B------:R-:W-:Y:S02]  /*02d0*/  ISETP.GE.U32.AND P0, PT, R8, 0x3, PT ;  /* 0x000000030800780c */ /* 0x000fe40003f06070 */
[----:B------:R-:W-:Y:S01]  /*02e0*/  ISETP.NE.AND P1, PT, R9, 0x3, PT ;  /* 0x000000030900780c */ /* 0x000fe20003f25270 */
[----:B------:R-:W-:-:S12]  /*02f0*/  IMAD.MOV.U32 R9, RZ, RZ, -0x800000 ;  /* 0xff800000ff097424 */ /* 0x000fd800078e00ff */
[----:B------:R-:W-:Y:S05]  /*0300*/  @!P1 BRA `(.L_x_3) ;  /* 0x00000000004c9947 */ /* 0x000fea0003800000 */
[----:B------:R-:W-:Y:S01]  /*0310*/  VIADD R8, R8, 0x1 ;  /* 0x0000000108087836 */ /* 0x000fe20000000000 */
[----:B------:R-:W-:Y:S01]  /*0320*/  MOV R15, R7 ;  /* 0x00000007000f7202 */ /* 0x000fe20000000f00 */
[----:B------:R-:W-:-:S03]  /*0330*/  IMAD.WIDE.U32 R10, R7, 0x2, R4 ;  /* 0x00000002070a7825 */ /* 0x000fc600078e0004 */
[----:B------:R-:W-:Y:S01]  /*0340*/  LOP3.LUT R8, R8, 0x3, RZ, 0xc0, !PT ;  /* 0x0000000308087812 */ /* 0x000fe200078ec0ff */
[----:B------:R-:W-:Y:S01]  /*0350*/  IMAD.MOV.U32 R9, RZ, RZ, -0x800000 ;  /* 0xff800000ff097424 */ /* 0x000fe200078e00ff */
[----:B------:R-:W-:-:S03]  /*0360*/  IADD3 R10, P1, PT, R10, UR6, RZ ;  /* 0x000000060a0a7c10 */ /* 0x000fc6000ff3e0ff */
[----:B------:R-:W-:Y:S01]  /*0370*/  IMAD.MOV R8, RZ, RZ, -R8 ;  /* 0x000000ffff087224 */ /* 0x000fe200078e0a08 */
[----:B------:R-:W-:-:S09]  /*0380*/  IADD3.X R11, PT, PT, R11, UR7, RZ, P1, !PT ;  /* 0x000000070b0b7c10 */ /* 0x000fd20008ffe4ff */
.L_x_4:
[----:B------:R-:W-:Y:S01]  /*0390*/  IMAD.MOV.U32 R12, RZ, RZ, R10 ;  /* 0x000000ffff0c7224 */ /* 0x000fe200078e000a */
[----:B------:R-:W-:-:S05]  /*03a0*/  MOV R13, R11 ;  /* 0x0000000b000d7202 */ /* 0x000fca0000000f00 */
[----:B------:R-:W2:Y:S01]  /*03b0*/  LDG.E.U16 R10, desc[UR8][R12.64] ;  /* 0x000000080c0a7981 */ /* 0x000ea2000c1e1500 */
[----:B------:R-:W-:Y:S02]  /*03c0*/  VIADD R8, R8, 0x1 ;  /* 0x0000000108087836 */ /* 0x000fe40000000000 */
[----:B------:R-:W-:-:S03]  /*03d0*/  IMAD.IADD R15, R6, 0x1, R15 ;  /* 0x00000001060f7824 */ /* 0x000fc600078e020f */
[----:B------:R-:W-:Y:S01]  /*03e0*/  ISETP.NE.AND P2, PT, R8, RZ, PT ;  /* 0x000000ff0800720c */ /* 0x000fe20003f45270 */
[----:B--2---:R-:W-:Y:S02]  /*03f0*/  HADD2.F32 R14, -RZ, R10.H0_H0 ;  /* 0x2000000aff0e7230 */ /* 0x004fe40000004100 */
[----:B------:R-:W-:-:S03]  /*0400*/  IMAD.WIDE.U32 R10, R6, 0x2, R12 ;  /* 0x00000002060a7825 */ /* 0x000fc600078e000c */
[----:B------:R-:W-:-:S13]  /*0410*/  FSETP.NE.AND P1, PT, |R14|, +INF , PT ;  /* 0x7f8000000e00780b */ /* 0x000fda0003f25200 */
[----:B------:R-:W-:Y:S01]  /*0420*/  @P1 FMNMX R9, R14, R9, !PT ;  /* 0x000000090e091209 */ /* 0x000fe20007800000 */
[----:B------:R-:W-:Y:S06]  /*0430*/  @P2 BRA `(.L_x_4) ;  /* 0xfffffffc00d42947 */ /* 0x000fec000383ffff */
.L_x_3:
[----:B------:R-:W-:Y:S05]  /*0440*/  BSYNC.RECONVERGENT B1 ;  /* 0x0000000000017941 */ /* 0x000fea0003800200 */
.L_x_2:
[----:B------:R-:W-:Y:S05]  /*0450*/  @!P0 BRA `(.L_x_1) ;  /* 0x0000000000688947 */ /* 0x000fea0003800000 */
.L_x_5:
[----:B------:R-:W-:Y:S01]  /*0460*/  IMAD.WIDE.U32 R10, R15, 0x2, R2 ;  /* 0x000000020f0a7825 */ /* 0x000fe200078e0002 */
[----:B------:R-:W-:-:S05]  /*0470*/  IADD3 R13, PT, PT, R6, R15, RZ ;  /* 0x0000000f060d7210 */ /* 0x000fca0007ffe0ff */
[----:B------:R-:W2:Y:S01]  /*0480*/  LDG.E.U16 R10, desc[UR8][R10.64] ;  /* 0x000000080a0a7981 */ /* 0x000ea2000c1e1500 */
[C---:B------:R-:W-:Y:S02]  /*0490*/  IMAD.IADD R15, R13.reuse, 0x1, R6 ;  /* 0x000000010d0f7824 */ /* 0x040fe400078e0206 */
[----:B------:R-:W-:-:S04]  /*04a0*/  IMAD.WIDE.U32 R12, R13, 0x2, R2 ;  /* 0x000000020d0c7825 */ /* 0x000fc800078e0002 */
[C---:B------:R-:W-:Y:S02]  /*04b0*/  IMAD.IADD R21, R15.reuse, 0x1, R6 ;  /* 0x000000010f157824 */ /* 0x040fe400078e0206 */
[--C-:B------:R-:W-:Y:S01]  /*04c0*/  IMAD.WIDE.U32 R14, R15, 0x2, R2.reuse ;  /* 0x000000020f0e7825 */ /* 0x100fe200078e0002 */
[----:B------:R-:W3:Y:S03]  /*04d0*/  LDG.E.U16 R12, desc[UR8][R12.64] ;  /* 0x000000080c0c7981 */ /* 0x000ee6000c1e1500 */
[C---:B------:R-:W-:Y:S02]  /*04e0*/  IMAD.WIDE.U32 R16, R21.reuse, 0x2, R2 ;  /* 0x0000000215107825 */ /* 0x040fe400078e0002 */
[----:B------:R0:W4:Y:S04]  /*04f0*/  LDG.E.U16 R14, desc[UR8][R14.64] ;  /* 0x000000080e0e7981 */ /* 0x000128000c1e1500 */
[----:B------:R-:W5:Y:S01]  /*0500*/  LDG.E.U16 R16, desc[UR8][R16.64] ;  /* 0x0000000810107981 */ /* 0x000f62000c1e1500 */
[----:B0-----:R-:W-:Y:S01]  /*0510*/  IADD3 R15, PT, PT, R21, R6, RZ ;  /* 0x00000006150f7210 */ /* 0x001fe20007ffe0ff */
[----:B--2---:R-:W-:-:S05]  /*0520*/  HADD2.F32 R8, -RZ, R10.H0_H0 ;  /* 0x2000000aff087230 */ /* 0x004fca0000004100 */
[----:B------:R-:W-:Y:S01]  /*0530*/  FSETP.NE.AND P1, PT, |R8|, +INF , PT ;  /* 0x7f8000000800780b */ /* 0x000fe20003f25200 */
[----:B---3--:R-:W-:Y:S02]  /*0540*/  HADD2.F32 R18, -RZ, R12.H0_H0 ;  /* 0x2000000cff127230 */ /* 0x008fe40000004100 */
[----:B----4-:R-:W-:-:S03]  /*0550*/  HADD2.F32 R19, -RZ, R14.H0_H0 ;  /* 0x2000000eff137230 */ /* 0x010fc60000004100 */
[----:B------:R-:W-:Y:S01]  /*0560*/  FSETP.NE.AND P2, PT, |R18|, +INF , PT ;  /* 0x7f8000001200780b */ /* 0x000fe20003f45200 */
[----:B-----5:R-:W-:Y:S01]  /*0570*/  HADD2.F32 R10, -RZ, R16.H0_H0 ;  /* 0x20000010ff0a7230 */ /* 0x020fe20000004100 */
[----:B------:R-:W-:-:S05]  /*0580*/  FSETP.NE.AND P3, PT, |R19|, +INF , PT ;  /* 0x7f8000001300780b */ /* 0x000fca0003f65200 */
[----:B------:R-:W-:Y:S02]  /*0590*/  @P1 FMNMX R9, R8, R9, !PT ;  /* 0x0000000908091209 */ /* 0x000fe40007800000 */
[----:B------:R-:W-:Y:S02]  /*05a0*/  ISETP.GE.AND P1, PT, R15, R0, PT ;  /* 0x000000000f00720c */ /* 0x000fe40003f26270 */
[----:B------:R-:W-:Y:S02]  /*05b0*/  FSETP.NE.AND P0, PT, |R10|, +INF , PT ;  /* 0x7f8000000a00780b */ /* 0x000fe40003f05200 */
[----:B------:R-:W-:-:S04]  /*05c0*/  @P2 FMNMX R9, R9, R18, !PT ;  /* 0x0000001209092209 */ /* 0x000fc80007800000 */
[----:B------:R-:W-:-:S07]  /*05d0*/  @P3 FMNMX R9, R9, R19, !PT ;  /* 0x0000001309093209 */ /* 0x000fce0007800000 */
[----:B------:R-:W-:Y:S01]  /*05e0*/  @P0 FMNMX R9, R9, R10, !PT ;  /* 0x0000000a09090209 */ /* 0x000fe20007800000 */
[----:B------:R-:W-:Y:S06]  /*05f0*/  @!P1 BRA `(.L_x_5) ;  /* 0xfffffffc00989947 */ /* 0x000fec000383ffff */
.L_x_1:
[----:B------:R-:W-:Y:S05]  /*0600*/  BSYNC.RECONVERGENT B0 ;  /* 0x0000000000007941 */ /* 0x000fea0003800200 */
.L_x_0:
[----:B------:R-:W0:Y:S01]  /*0610*/  S2UR UR5, SR_CgaCtaId ;  /* 0x00000000000579c3 */ /* 0x000e220000008800 */
[----:B------:R-:W-:Y:S01]  /*0620*/  UMOV UR4, 0x400 ;  /* 0x0000040000047882 */ /* 0x000fe20000000000 */
[----:B------:R-:W-:-:S06]  /*0630*/  ISETP.GE.U32.AND P0, PT, R6, 0x2, PT ;  /* 0x000000020600780c */ /* 0x000fcc0003f06070 */
[----:B------:R-:W1:Y:S01]  /*0640*/  S2UR UR6, SR_CgaCtaId ;  /* 0x00000000000679c3 */ /* 0x000e620000008800 */
[----:B0-----:R-:W-:-:S03]  /*0650*/  ULEA UR4, UR5, UR4, 0x18 ;  /* 0x0000000405047291 */ /* 0x001fc6000f8ec0ff */
[----:B------:R-:W-:-:S03]  /*0660*/  UMOV UR5, 0x400 ;  /* 0x0000040000057882 */ /* 0x000fc60000000000 */
[----:B------:R-:W-:Y:S01]  /*0670*/  LEA R0, R7, UR4, 0x2 ;  /* 0x0000000407007c11 */ /* 0x000fe2000f8e10ff */
[----:B-1----:R-:W-:-:S04]  /*0680*/  ULEA UR5, UR6, UR5, 0x18 ;  /* 0x0000000506057291 */ /* 0x002fc8000f8ec0ff */
[----:B------:R0:W-:Y:S01]  /*0690*/  STS [R0], R9 ;  /* 0x0000000900007388 */ /* 0x0001e20000000800 */
[----:B------:R-:W-:Y:S06]  /*06a0*/  BAR.SYNC.DEFER_BLOCKING 0x0 ;  /* 0x0000000000007b1d */ /* 0x000fec0000010000 */
[----:B------:R-:W-:Y:S05]  /*06b0*/  @!P0 BRA `(.L_x_6) ;  /* 0x0000000000308947 */ /* 0x000fea0003800000 */
[----:B------:R-:W-:-:S07]  /*06c0*/  IMAD.MOV.U32 R8, RZ, RZ, R6 ;  /* 0x000000ffff087224 */ /* 0x000fce00078e0006 */
.L_x_7:
[----:B------:R-:W-:-:S04]  /*06d0*/  SHF.R.U32.HI R11, RZ, 0x1, R8 ;  /* 0x00000001ff0b7819 */ /* 0x000fc80000011608 */
[----:B------:R-:W-:-:S13]  /*06e0*/  ISETP.GE.U32.AND P0, PT, R7, R11, PT ;  /* 0x0000000b0700720c */ /* 0x000fda0003f06070 */
[----:B------:R-:W-:Y:S01]  /*06f0*/  @!P0 IMAD R10, R11, 0x4, R0 ;  /* 0x000000040b0a8824 */ /* 0x000fe200078e0200 */
[----:B0-----:R-:W-:Y:S05]  /*0700*/  @!P0 LDS R9, [R0] ;  /* 0x0000000000098984 */ /* 0x001fea0000000800 */
[----:B------:R-:W0:Y:S02]  /*0710*/  @!P0 LDS R10, [R10] ;  /* 0x000000000a0a8984 */ /* 0x000e240000000800 */
[----:B0-----:R-:W-:-:S05]  /*0720*/  @!P0 FMNMX R9, R9, R10, !PT ;  /* 0x0000000a09098209 */ /* 0x001fca0007800000 */
[----:B------:R1:W-:Y:S01]  /*0730*/  @!P0 STS [R0], R9 ;  /* 0x0000000900008388 */ /* 0x0003e20000000800 */
[----:B------:R-:W-:Y:S01]  /*0740*/  BAR.SYNC.DEFER_BLOCKING 0x0 ;  /* 0x0000000000007b1d */ /* 0x000fe20000010000 */
[----:B------:R-:W-:Y:S02]  /*0750*/  ISETP.GT.U32.AND P0, PT, R8, 0x3, PT ;  /* 0x000000030800780c */ /* 0x000fe40003f04070 */
[----:B------:R-:W-:-:S11]  /*0760*/  MOV R8, R11 ;  /* 0x0000000b00087202 */ /* 0x000fd60000000f00 */
[----:B-1----:R-:W-:Y:S05]  /*0770*/  @P0 BRA `(.L_x_7) ;  /* 0xfffffffc00d40947 */ /* 0x002fea000383ffff */
.L_x_6:
[----:B------:R-:W1:Y:S01]  /*0780*/  LDS R10, [UR5] ;  /* 0x00000005ff0a7984 */ /* 0x000e620008000800 */
[----:B------:R-:W-:Y:S01]  /*0790*/  BAR.SYNC.DEFER_BLOCKING 0x0 ;  /* 0x0000000000007b1d */ /* 0x000fe20000010000 */
[----:B-1----:R-:W-:-:S13]  /*07a0*/  FSETP.NE.AND P0, PT, |R10|, +INF , PT ;  /* 0x7f8000000a00780b */ /* 0x002fda0003f05200 */
[----:B------:R-:W-:Y:S05]  /*07b0*/  @!P0 BRA `(.L_x_8) ;  /* 0x0000001400f08947 */ /* 0x000fea0003800000 */
[----:B------:R-:W1:Y:S01]  /*07c0*/  LDCU UR4, c[0x0][0x38c] ;  /* 0x00007180ff0477ac */ /* 0x000e620008000800 */
[----:B------:R-:W-:Y:S01]  /*07d0*/  BSSY.RECONVERGENT B0, `(.L_x_9) ;  /* 0x00000ad000007945 */ /* 0x000fe20003800200 */
[----:B------:R-:W-:Y:S01]  /*07e0*/  IMAD.MOV.U32 R11, RZ, RZ, RZ ;  /* 0x000000ffff0b7224 */ /* 0x000fe200078e00ff */
[----:B------:R-:W2:Y:S01]  /*07f0*/  LDCU UR5, c[0x0][0x38c] ;  /* 0x00007180ff0577ac */ /* 0x000ea20008000800 */
[----:B-1----:R-:W-:-:S13]  /*0800*/  ISETP.GE.AND P0, PT, R7, UR4, PT ;  /* 0x0000000407007c0c */ /* 0x002fda000bf06270 */
[----:B--2---:R-:W-:Y:S05]  /*0810*/  @P0 BRA `(.L_x_10) ;  /* 0x0000000800a00947 */ /* 0x004fea0003800000 */
[----:B------:R-:W1:Y:S01]  /*0820*/  I2F.U32.RP R14, R6 ;  /* 0x00000006000e7306 */ /* 0x000e620000209000 */
[----:B------:R-:W-:Y:S01]  /*0830*/  IMAD.IADD R13, R7, 0x1, R6 ;  /* 0x00000001070d7824 */ /* 0x000fe200078e0206 */
[----:B------:R-:W-:Y:S01]  /*0840*/  ISETP.NE.U32.AND P2, PT, R6, RZ, PT ;  /* 0x000000ff0600720c */ /* 0x000fe20003f45070 */
[----:B------:R-:W-:Y:S03]  /*0850*/  BSSY.RECONVERGENT B1, `(.L_x_11) ;  /* 0x0000042000017945 */ /* 0x000fe60003800200 */
[C---:B------:R-:W-:Y:S02]  /*0860*/  ISETP.GE.AND P0, PT, R13.reuse, UR4, PT ;  /* 0x000000040d007c0c */ /* 0x040fe4000bf06270 */
[----:B------:R-:W-:Y:S02]  /*0870*/  VIMNMX R11, PT, PT, R13, UR4, !PT ;  /* 0x000000040d0b7c48 */ /* 0x000fe4000ffe0100 */
[----:B------:R-:W-:-:S04]  /*0880*/  SEL R12, RZ, 0x1, P0 ;  /* 0x00000001ff0c7807 */ /* 0x000fc80000000000 */
[----:B------:R-:W-:Y:S01]  /*0890*/  IADD3 R11, PT, PT, R11, -R13, -R12 ;  /* 0x8000000d0b0b7210 */ /* 0x000fe20007ffe80c */
[----:B-1----:R-:W1:Y:S01]  /*08a0*/  MUFU.RCP R14, R14 ;  /* 0x0000000e000e7308 */ /* 0x002e620000001000 */
[----:B------:R-:W-:Y:S01]  /*08b0*/  MOV R13, R7 ;  /* 0x00000007000d7202 */ /* 0x000fe20000000f00 */
[----:B-1----:R-:W-:-:S06]  /*08c0*/  VIADD R8, R14, 0xffffffe ;  /* 0x0ffffffe0e087836 */ /* 0x002fcc0000000000 */
[----:B0-----:R0:W1:Y:S02]  /*08d0*/  F2I.FTZ.U32.TRUNC.NTZ R9, R8 ;  /* 0x0000000800097305 */ /* 0x001064000021f000 */
[----:B0-----:R-:W-:Y:S01]  /*08e0*/  IMAD.MOV.U32 R8, RZ, RZ, RZ ;  /* 0x000000ffff087224 */ /* 0x001fe200078e00ff */
[----:B-1----:R-:W-:-:S05]  /*08f0*/  IADD3 R15, PT, PT, RZ, -R9, RZ ;  /* 0x80000009ff0f7210 */ /* 0x002fca0007ffe0ff */
[----:B------:R-:W-:-:S04]  /*0900*/  IMAD R15, R15, R6, RZ ;  /* 0x000000060f0f7224 */ /* 0x000fc800078e02ff */
[----:B------:R-:W-:-:S06]  /*0910*/  IMAD.HI.U32 R14, R9, R15, R8 ;  /* 0x0000000f090e7227 */ /* 0x000fcc00078e0008 */
[----:B------:R-:W-:-:S05]  /*0920*/  IMAD.HI.U32 R9, R14, R11, RZ ;  /* 0x0000000b0e097227 */ /* 0x000fca00078e00ff */
[----:B------:R-:W-:-:S05]  /*0930*/  IADD3 R8, PT, PT, -R9, RZ, RZ ;  /* 0x000000ff09087210 */ /* 0x000fca0007ffe1ff */
[----:B------:R-:W-:-:S05]  /*0940*/  IMAD R11, R6, R8, R11 ;  /* 0x00000008060b7224 */ /* 0x000fca00078e020b */
[----:B------:R-:W-:-:S13]  /*0950*/  ISETP.GE.U32.AND P0, PT, R11, R6, PT ;  /* 0x000000060b00720c */ /* 0x000fda0003f06070 */
[----:B------:R-:W-:Y:S02]  /*0960*/  @P0 IMAD.IADD R11, R11, 0x1, -R6 ;  /* 0x000000010b0b0824 */ /* 0x000fe400078e0a06 */
[----:B------:R-:W-:-:S03]  /*0970*/  @P0 VIADD R9, R9, 0x1 ;  /* 0x0000000109090836 */ /* 0x000fc60000000000 */
[----:B------:R-:W-:Y:S01]  /*0980*/  ISETP.GE.U32.AND P1, PT, R11, R6, PT ;  /* 0x000000060b00720c */ /* 0x000fe20003f26070 */
[----:B------:R-:W-:-:S12]  /*0990*/  IMAD.MOV.U32 R11, RZ, RZ, RZ ;  /* 0x000000ffff0b7224 */ /* 0x000fd800078e00ff */
[----:B------:R-:W-:Y:S02]  /*09a0*/  @P1 IADD3 R9, PT, PT, R9, 0x1, RZ ;  /* 0x0000000109091810 */ /* 0x000fe40007ffe0ff */
[----:B------:R-:W-:-:S05]  /*09b0*/  @!P2 LOP3.LUT R9, RZ, R6, RZ, 0x33, !PT ;  /* 0x00000006ff09a212 */ /* 0x000fca00078e33ff */
[----:B------:R-:W-:-:S05]  /*09c0*/  IMAD.IADD R12, R12, 0x1, R9 ;  /* 0x000000010c0c7824 */ /* 0x000fca00078e0209 */
[----:B------:R-:W-:-:S04]  /*09d0*/  LOP3.LUT R8, R12, 0x3, RZ, 0xc0, !PT ;  /* 0x000000030c087812 */ /* 0x000fc800078ec0ff */
[----:B------:R-:W-:-:S13]  /*09e0*/  ISETP.NE.AND P0, PT, R8, 0x3, PT ;  /* 0x000000030800780c */ /* 0x000fda0003f05270 */
[----:B------:R-:W-:Y:S05]  /*09f0*/  @!P0 BRA `(.L_x_12) ;  /* 0x00000000009c8947 */ /* 0x000fea0003800000 */
[----:B------:R-:W0:Y:S01]  /*0a00*/  LDCU.64 UR6, c[0x0][0x380] ;  /* 0x00007000ff0677ac */ /* 0x000e220008000a00 */
[----:B------:R-:W-:Y:S01]  /*0a10*/  VIADD R11, R12, 0x1 ;  /* 0x000000010c0b7836 */ /* 0x000fe20000000000 */
[----:B------:R-:W-:Y:S01]  /*0a20*/  MOV R13, R7 ;  /* 0x00000007000d7202 */ /* 0x000fe20000000f00 */
[----:B------:R-:W-:-:S03]  /*0a30*/  IMAD.WIDE.U32 R8, R7, 0x2, R4 ;  /* 0x0000000207087825 */ /* 0x000fc600078e0004 */
[----:B------:R-:W-:Y:S01]  /*0a40*/  LOP3.LUT R14, R11, 0x3, RZ, 0xc0, !PT ;  /* 0x000000030b0e7812 */ /* 0x000fe200078ec0ff */
[----:B------:R-:W-:-:S04]  /*0a50*/  IMAD.MOV.U32 R11, RZ, RZ, RZ ;  /* 0x000000ffff0b7224 */ /* 0x000fc800078e00ff */
[----:B------:R-:W-:Y:S01]  /*0a60*/  IMAD.MOV R14, RZ, RZ, -R14 ;  /* 0x000000ffff0e7224 */ /* 0x000fe200078e0a0e */
[----:B0-----:R-:W-:-:S04]  /*0a70*/  IADD3 R16, P0, PT, R8, UR6, RZ ;  /* 0x0000000608107c10 */ /* 0x001fc8000ff1e0ff */
[----:B------:R-:W-:-:S09]  /*0a80*/  IADD3.X R17, PT, PT, R9, UR7, RZ, P0, !PT ;  /* 0x0000000709117c10 */ /* 0x000fd200087fe4ff */
.L_x_15:
[----:B------:R-:W-:Y:S01]  /*0a90*/  IMAD.MOV.U32 R8, RZ, RZ, R16 ;  /* 0x000000ffff087224 */ /* 0x000fe200078e0010 */
[----:B------:R-:W-:-:S05]  /*0aa0*/  MOV R9, R17 ;  /* 0x0000001100097202 */ /* 0x000fca0000000f00 */
[----:B------:R-:W2:Y:S01]  /*0ab0*/  LDG.E.U16 R15, desc[UR8][R8.64] ;  /* 0x00000008080f7981 */ /* 0x000ea2000c1e1500 */
[----:B------:R-:W-:Y:S01]  /*0ac0*/  BSSY.RECONVERGENT B2, `(.L_x_13) ;  /* 0x0000012000027945 */ /* 0x000fe20003800200 */
[----:B------:R-:W-:Y:S02]  /*0ad0*/  IMAD.MOV.U32 R18, RZ, RZ, RZ ;  /* 0x000000ffff127224 */ /* 0x000fe400078e00ff */
[----:B--2---:R-:W-:-:S05]  /*0ae0*/  HADD2.F32 R15, -RZ, R15.H0_H0 ;  /* 0x2000000fff0f7230 */ /* 0x004fca0000004100 */
[----:B------:R-:W-:-:S13]  /*0af0*/  FSETP.NE.AND P0, PT, |R15|, +INF , PT ;  /* 0x7f8000000f00780b */ /* 0x000fda0003f05200 */
[----:B------:R-:W-:Y:S05]  /*0b00*/  @!P0 BRA `(.L_x_14) ;  /* 0x0000000000348947 */ /* 0x000fea0003800000 */
[----:B------:R-:W-:Y:S01]  /*0b10*/  FADD R15, -R10, R15 ;  /* 0x0000000f0a0f7221 */ /* 0x000fe20000000100 */
[----:B------:R-:W-:Y:S02]  /*0b20*/  HFMA2 R17, -RZ, RZ, 3.7421875, 0 ;  /* 0x437c0000ff117431 */ /* 0x000fe400000001ff */
[----:B------:R-:W-:Y:S02]  /*0b30*/  IMAD.MOV.U32 R16, RZ, RZ, 0x3bbb989d ;  /* 0x3bbb989dff107424 */ /* 0x000fe400078e00ff */
[----:B------:R-:W-:-:S04]  /*0b40*/  FMNMX R15, R15, -88, !PT ;  /* 0xc2b000000f0f7809 */ /* 0x000fc80007800000 */
[----:B------:R-:W-:-:S05]  /*0b50*/  FMNMX R15, RZ, R15, PT ;  /* 0x0000000fff0f7209 */ /* 0x000fca0003800000 */
[----:B------:R-:W-:-:S04]  /*0b60*/  FFMA.SAT R16, R15, R16, 0.5 ;  /* 0x3f0000000f107423 */ /* 0x000fc80000002010 */
[----:B------:R-:W-:-:S04]  /*0b70*/  FFMA.RM R16, R16, R17, 12582913 ;  /* 0x4b40000110107423 */ /* 0x000fc80000004011 */
[C---:B------:R-:W-:Y:S01]  /*0b80*/  FADD R18, R16.reuse, -12583039 ;  /* 0xcb40007f10127421 */ /* 0x040fe20000000000 */
[----:B------:R-:W-:-:S03]  /*0b90*/  IMAD.SHL.U32 R16, R16, 0x800000, RZ ;  /* 0x0080000010107824 */ /* 0x000fc600078e00ff */
[----:B------:R-:W-:-:S04]  /*0ba0*/  FFMA R18, R15, 1.4426950216293334961, -R18 ;  /* 0x3fb8aa3b0f127823 */ /* 0x000fc80000000812 */
[----:B------:R-:W-:-:S06]  /*0bb0*/  FFMA R15, R15, 1.925963033500011079e-08, R18 ;  /* 0x32a570600f0f7823 */ /* 0x000fcc0000000012 */
[----:B------:R-:W0:Y:S02]  /*0bc0*/  MUFU.EX2 R15, R15 ;  /* 0x0000000f000f7308 */ /* 0x000e240000000800 */
[----:B0-----:R-:W-:-:S07]  /*0bd0*/  FMUL R18, R16, R15 ;  /* 0x0000000f10127220 */ /* 0x001fce0000400000 */
.L_x_14:
[----:B------:R-:W-:Y:S05]  /*0be0*/  BSYNC.RECONVERGENT B2 ;  /* 0x0000000000027941 */ /* 0x000fea0003800200 */
.L_x_13:
[----:B------:R-:W-:Y:S01]  /*0bf0*/  F2FP.F16.F32.PACK_AB R15, RZ, R18 ;  /* 0x00000012ff0f723e */ /* 0x000fe200000000ff */
[----:B------:R-:W-:Y:S02]  /*0c00*/  VIADD R14, R14, 0x1 ;  /* 0x000000010e0e7836 */ /* 0x000fe40000000000 */
[----:B------:R-:W-:Y:S01]  /*0c10*/  FADD R11, R18, R11 ;  /* 0x0000000b120b7221 */ /* 0x000fe20000000000 */
[C---:B------:R-:W-:Y:S01]  /*0c20*/  IMAD.WIDE.U32 R16, R6.reuse, 0x2, R8 ;  /* 0x0000000206107825 */ /* 0x040fe200078e0008 */
[----:B------:R-:W-:Y:S01]  /*0c30*/  IADD3 R13, PT, PT, R6, R13, RZ ;  /* 0x0000000d060d7210 */ /* 0x000fe20007ffe0ff */
[----:B------:R0:W-:Y:S01]  /*0c40*/  STG.E.U16 desc[UR8][R8.64], R15 ;  /* 0x0000000f08007986 */ /* 0x0001e2000c101508 */
[----:B------:R-:W-:-:S13]  /*0c50*/  ISETP.NE.AND P0, PT, R14, RZ, PT ;  /* 0x000000ff0e00720c */ /* 0x000fda0003f05270 */
[----:B0-----:R-:W-:Y:S05]  /*0c60*/  @P0 BRA `(.L_x_15) ;  /* 0xfffffffc00880947 */ /* 0x001fea000383ffff */
.L_x_12:
[----:B------:R-:W-:Y:S05]  /*0c70*/  BSYNC.RECONVERGENT B1 ;  /* 0x0000000000017941 */ /* 0x000fea0003800200 */
.L_x_11:
[----:B------:R-:W-:-:S13]  /*0c80*/  ISETP.GE.U32.AND P0, PT, R12, 0x3, PT ;  /* 0x000000030c00780c */ /* 0x000fda0003f06070 */
[----:B------:R-:W-:Y:S05]  /*0c90*/  @!P0 BRA `(.L_x_10) ;  /* 0x0000000400808947 */ /* 0x000fea0003800000 */
.L_x_18:
[----:B------:R-:W-:-:S05]  /*0ca0*/  IMAD.WIDE.U32 R8, R13, 0x2, R2 ;  /* 0x000000020d087825 */ /* 0x000fca00078e0002 */
[----:B------:R-:W2:Y:S02]  /*0cb0*/  LDG.E.U16 R12, desc[UR8][R8.64] ;  /* 0x00000008080c7981 */ /* 0x000ea4000c1e1500 */
[----:B--2---:R-:W-:-:S05]  /*0cc0*/  HADD2.F32 R15, -RZ, R12.H0_H0 ;  /* 0x2000000cff0f7230 */ /* 0x004fca0000004100 */
[----:B------:R-:W-:-:S13]  /*0cd0*/  FSETP.NE.AND P0, PT, |R15|, +INF , PT ;  /* 0x7f8000000f00780b */ /* 0x000fda0003f05200 */
[----:B------:R-:W-:Y:S01]  /*0ce0*/  @P0 FADD R12, -R10, R15 ;  /* 0x0000000f0a0c0221 */ /* 0x000fe20000000100 */
[----:B------:R-:W-:Y:S02]  /*0cf0*/  @P0 IMAD.MOV.U32 R15, RZ, RZ, 0x3bbb989d ;  /* 0x3bbb989dff0f0424 */ /* 0x000fe400078e00ff */
[----:B------:R-:W-:Y:S02]  /*0d00*/  @P0 IMAD.MOV.U32 R17, RZ, RZ, 0x437c0000 ;  /* 0x437c0000ff110424 */ /* 0x000fe400078e00ff */
[----:B------:R-:W-:-:S04]  /*0d10*/  @P0 FMNMX R12, R12, -88, !PT ;  /* 0xc2b000000c0c0809 */ /* 0x000fc80007800000 */
[----:B------:R-:W-:-:S05]  /*0d20*/  @P0 FMNMX R12, RZ, R12, PT ;  /* 0x0000000cff0c0209 */ /* 0x000fca0003800000 */
[----:B------:R-:W-:-:S04]  /*0d30*/  @P0 FFMA.SAT R14, R12, R15, 0.5 ;  /* 0x3f0000000c0e0423 */ /* 0x000fc8000000200f */
[----:B------:R-:W-:Y:S01]  /*0d40*/  @P0 FFMA.RM R15, R14, R17, 12582913 ;  /* 0x4b4000010e0f0423 */ /* 0x000fe20000004011 */
[----:B------:R-:W-:-:S03]  /*0d50*/  MOV R14, RZ ;  /* 0x000000ff000e7202 */ /* 0x000fc60000000f00 */
[C---:B------:R-:W-:Y:S01]  /*0d60*/  @P0 FADD R17, R15.reuse, -12583039 ;  /* 0xcb40007f0f110421 */ /* 0x040fe20000000000 */
[----:B------:R-:W-:-:S03]  /*0d70*/  @P0 IMAD.SHL.U32 R15, R15, 0x800000, RZ ;  /* 0x008000000f0f0824 */ /* 0x000fc600078e00ff */
[----:B------:R-:W-:-:S04]  /*0d80*/  @P0 FFMA R17, R12, 1.4426950216293334961, -R17 ;  /* 0x3fb8aa3b0c110823 */ /* 0x000fc80000000811 */
[----:B------:R-:W-:Y:S01]  /*0d90*/  @P0 FFMA R16, R12, 1.925963033500011079e-08, R17 ;  /* 0x32a570600c100823 */ /* 0x000fe20000000011 */
[----:B------:R-:W-:-:S05]  /*0da0*/  IMAD.IADD R17, R6, 0x1, R13 ;  /* 0x0000000106117824 */ /* 0x000fca00078e020d */
[----:B------:R-:W0:Y:S02]  /*0db0*/  @P0 MUFU.EX2 R16, R16 ;  /* 0x0000001000100308 */ /* 0x000e240000000800 */
[----:B0-----:R-:W-:-:S05]  /*0dc0*/  @P0 FMUL R14, R15, R16 ;  /* 0x000000100f0e0220 */ /* 0x001fca0000400000 */
[----:B------:R-:W-:-:S04]  /*0dd0*/  F2FP.F16.F32.PACK_AB R12, RZ, R14 ;  /* 0x0000000eff0c723e */ /* 0x000fc800000000ff */
[----:B------:R-:W-:Y:S01]  /*0de0*/  PRMT R18, R12, 0x7610, R18 ;  /* 0x000076100c127816 */ /* 0x000fe20000000012 */
[----:B------:R-:W-:-:S04]  /*0df0*/  IMAD.WIDE.U32 R12, R17, 0x2, R2 ;  /* 0x00000002110c7825 */ /* 0x000fc800078e0002 */
[----:B------:R0:W-:Y:S04]  /*0e00*/  STG.E.U16 desc[UR8][R8.64], R18 ;  /* 0x0000001208007986 */ /* 0x0001e8000c101508 */
[----:B------:R-:W2:Y:S01]  /*0e10*/  LDG.E.U16 R15, desc[UR8][R12.64] ;  /* 0x000000080c0f7981 */ /* 0x000ea2000c1e1500 */
[----:B------:R-:W-:Y:S02]  /*0e20*/  IMAD.IADD R17, R17, 0x1, R6 ;  /* 0x0000000111117824 */ /* 0x000fe400078e0206 */
[----:B--2---:R-:W-:-:S05]  /*0e30*/  HADD2.F32 R15, -RZ, R15.H0_H0 ;  /* 0x2000000fff0f7230 */ /* 0x004fca0000004100 */
[----:B------:R-:W-:-:S13]  /*0e40*/  FSETP.NE.AND P0, PT, |R15|, +INF , PT ;  /* 0x7f8000000f00780b */ /* 0x000fda0003f05200 */
[----:B------:R-:W-:Y:S01]  /*0e50*/  @P0 FADD R15, -R10, R15 ;  /* 0x0000000f0a0f0221 */ /* 0x000fe20000000100 */
[----:B------:R-:W-:Y:S01]  /*0e60*/  @P0 MOV R16, 0x3bbb989d ;  /* 0x3bbb989d00100802 */ /* 0x000fe20000000f00 */
[----:B------:R-:W-:-:S03]  /*0e70*/  @P0 IMAD.MOV.U32 R19, RZ, RZ, 0x437c0000 ;  /* 0x437c0000ff130424 */ /* 0x000fc600078e00ff */
[----:B------:R-:W-:-:S04]  /*0e80*/  @P0 FMNMX R15, R15, -88, !PT ;  /* 0xc2b000000f0f0809 */ /* 0x000fc80007800000 */
[----:B------:R-:W-:-:S05]  /*0e90*/  @P0 FMNMX R15, RZ, R15, PT ;  /* 0x0000000fff0f0209 */ /* 0x000fca0003800000 */
[----:B------:R-:W-:-:S04]  /*0ea0*/  @P0 FFMA.SAT R16, R15, R16, 0.5 ;  /* 0x3f0000000f100423 */ /* 0x000fc80000002010 */
[----:B------:R-:W-:-:S04]  /*0eb0*/  @P0 FFMA.RM R16, R16, R19, 12582913 ;  /* 0x4b40000110100423 */ /* 0x000fc80000004013 */
[C---:B0-----:R-:W-:Y:S01]  /*0ec0*/  @P0 FADD R8, R16.reuse, -12583039 ;  /* 0xcb40007f10080421 */ /* 0x041fe20000000000 */
[----:B------:R-:W-:-:S03]  /*0ed0*/  @P0 SHF.L.U32 R16, R16, 0x17, RZ ;  /* 0x0000001710100819 */ /* 0x000fc600000006ff */
[----:B------:R-:W-:-:S04]  /*0ee0*/  @P0 FFMA R8, R15, 1.4426950216293334961, -R8 ;  /* 0x3fb8aa3b0f080823 */ /* 0x000fc80000000808 */
[----:B------:R-:W-:Y:S01]  /*0ef0*/  @P0 FFMA R18, R15, 1.925963033500011079e-08, R8 ;  /* 0x32a570600f120823 */ /* 0x000fe20000000008 */
[----:B------:R-:W-:-:S03]  /*0f00*/  IMAD.MOV.U32 R15, RZ, RZ, RZ ;  /* 0x000000ffff0f7224 */ /* 0x000fc600078e00ff */
[----:B------:R-:W0:Y:S02]  /*0f10*/  @P0 MUFU.EX2 R9, R18 ;  /* 0x0000001200090308 */ /* 0x000e240000000800 */
[----:B0-----:R-:W-:-:S05]  /*0f20*/  @P0 FMUL R15, R16, R9 ;  /* 0x00000009100f0220 */ /* 0x001fca0000400000 */
[----:B------:R-:W-:-:S04]  /*0f30*/  F2FP.F16.F32.PACK_AB R8, RZ, R15 ;  /* 0x0000000fff08723e */ /* 0x000fc800000000ff */
[----:B------:R-:W-:Y:S01]  /*0f40*/  PRMT R20, R8, 0x7610, R20 ;  /* 0x0000761008147816 */ /* 0x000fe20000000014 */
[----:B------:R-:W-:-:S04]  /*0f50*/  IMAD.WIDE.U32 R8, R17, 0x2, R2 ;  /* 0x0000000211087825 */ /* 0x000fc800078e0002 */
[----:B------:R0:W-:Y:S04]  /*0f60*/  STG.E.U16 desc[UR8][R12.64], R20 ;  /* 0x000000140c007986 */ /* 0x0001e8000c101508 */
[----:B------:R-:W2:Y:S01]  /*0f70*/  LDG.E.U16 R16, desc[UR8][R8.64] ;  /* 0x0000000808107981 */ /* 0x000ea2000c1e1500 */
[----:B0-----:R-:W-:Y:S02]  /*0f80*/  IMAD.MOV.U32 R12, RZ, RZ, RZ ;  /* 0x000000ffff0c7224 */ /* 0x001fe400078e00ff */
[----:B--2---:R-:W-:-:S05]  /*0f90*/  HADD2.F32 R19, -RZ, R16.H0_H0 ;  /* 0x20000010ff137230 */ /* 0x004fca0000004100 */
[----:B------:R-:W-:-:S13]  /*0fa0*/  FSETP.NE.AND P0, PT, |R19|, +INF , PT ;  /* 0x7f8000001300780b */ /* 0x000fda0003f05200 */
[----:B------:R-:W-:Y:S01]  /*0fb0*/  @P0 FADD R16, -R10, R19 ;  /* 0x000000130a100221 */ /* 0x000fe20000000100 */
[----:B------:R-:W-:Y:S01]  /*0fc0*/  @P0 IMAD.MOV.U32 R19, RZ, RZ, 0x3bbb989d ;  /* 0x3bbb989dff130424 */ /* 0x000fe200078e00ff */
[----:B------:R-:W-:-:S03]  /*0fd0*/  @P0 MOV R21, 0x437c0000 ;  /* 0x437c000000150802 */ /* 0x000fc60000000f00 */
[----:B------:R-:W-:-:S04]  /*0fe0*/  @P0 FMNMX R16, R16, -88, !PT ;  /* 0xc2b0000010100809 */ /* 0x000fc80007800000 */
[----:B------:R-:W-:-:S05]  /*0ff0*/  @P0 FMNMX R16, RZ, R16, PT ;  /* 0x00000010ff100209 */ /* 0x000fca0003800000 */
[----:B------:R-:W-:-:S04]  /*1000*/  @P0 FFMA.SAT R18, R16, R19, 0.5 ;  /* 0x3f00000010120423 */ /* 0x000fc80000002013 */
[----:B------:R-:W-:-:S04]  /*1010*/  @P0 FFMA.RM R18, R18, R21, 12582913 ;  /* 0x4b40000112120423 */ /* 0x000fc80000004015 */
[C---:B------:R-:W-:Y:S01]  /*1020*/  @P0 FADD R13, R18.reuse, -12583039 ;  /* 0xcb40007f120d0421 */ /* 0x040fe20000000000 */
[----:B------:R-:W-:-:S03]  /*1030*/  @P0 IMAD.SHL.U32 R18, R18, 0x800000, RZ ;  /* 0x0080000012120824 */ /* 0x000fc600078e00ff */
[----:B------:R-:W-:-:S04]  /*1040*/  @P0 FFMA R13, R16, 1.4426950216293334961, -R13 ;  /* 0x3fb8aa3b100d0823 */ /* 0x000fc8000000080d */
[----:B------:R-:W-:Y:S01]  /*1050*/  @P0 FFMA R19, R16, 1.925963033500011079e-08, R13 ;  /* 0x32a5706010130823 */ /* 0x000fe2000000000d */
[----:B------:R-:W-:-:S05]  /*1060*/  IADD3 R13, PT, PT, R17, R6, RZ ;  /* 0x00000006110d7210 */ /* 0x000fca0007ffe0ff */
[----:B------:R-:W0:Y:S02]  /*1070*/  @P0 MUFU.EX2 R19, R19 ;  /* 0x0000001300130308 */ /* 0x000e240000000800 */
[----:B0-----:R-:W-:-:S05]  /*1080*/  @P0 FMUL R12, R18, R19 ;  /* 0x00000013120c0220 */ /* 0x001fca0000400000 */
[----:B------:R-:W-:-:S04]  /*1090*/  F2FP.F16.F32.PACK_AB R16, RZ, R12 ;  /* 0x0000000cff10723e */ /* 0x000fc800000000ff */
[----:B------:R-:W-:Y:S01]  /*10a0*/  PRMT R20, R16, 0x7610, R20 ;  /* 0x0000761010147816 */ /* 0x000fe20000000014 */
[----:B------:R-:W-:-:S04]  /*10b0*/  IMAD.WIDE.U32 R16, R13, 0x2, R2 ;  /* 0x000000020d107825 */ /* 0x000fc800078e0002 */
[----:B------:R0:W-:Y:S04]  /*10c0*/  STG.E.U16 desc[UR8][R8.64], R20 ;  /* 0x0000001408007986 */ /* 0x0001e8000c101508 */
[----:B------:R-:W2:Y:S01]  /*10d0*/  LDG.E.U16 R18, desc[UR8][R16.64] ;  /* 0x0000000810127981 */ /* 0x000ea2000c1e1500 */
[----:B------:R-:W-:Y:S01]  /*10e0*/  BSSY.RECONVERGENT B1, `(.L_x_16) ;  /* 0x0000012000017945 */ /* 0x000fe20003800200 */
[----:B--2---:R-:W-:Y:S02]  /*10f0*/  HADD2.F32 R21, -RZ, R18.H0_H0 ;  /* 0x20000012ff157230 */ /* 0x004fe40000004100 */
[----:B------:R-:W-:-:S03]  /*1100*/  IMAD.MOV.U32 R18, RZ, RZ, RZ ;  /* 0x000000ffff127224 */ /* 0x000fc600078e00ff */
[----:B------:R-:W-:-:S13]  /*1110*/  FSETP.NE.AND P0, PT, |R21|, +INF , PT ;  /* 0x7f8000001500780b */ /* 0x000fda0003f05200 */
[----:B0-----:R-:W-:Y:S05]  /*1120*/  @!P0 BRA `(.L_x_17) ;  /* 0x0000000000348947 */ /* 0x001fea0003800000 */
        /* <DEDUP_REMOVED lines=10> */
[----:B------:R-:W-:-:S04]  /*11d0*/  FFMA R19, R8, 1.925963033500011079e-08, R19 ;  /* 0x32a5706008137823 */ /* 0x000fc80000000013 */
[----:B------:R-:W0:Y:S02]  /*11e0*/  MUFU.EX2 R18, R19 ;  /* 0x0000001300127308 */ /* 0x000e240000000800 */
[----:B0-----:R-:W-:-:S07]  /*11f0*/  FMUL R18, R9, R18 ;  /* 0x0000001209127220 */ /* 0x001fce0000400000 */
.L_x_17:
[----:B------:R-:W-:Y:S05]  /*1200*/  BSYNC.RECONVERGENT B1 ;  /* 0x0000000000017941 */ /* 0x000fea0003800200 */
.L_x_16:
[----:B------:R-:W-:Y:S01]  /*1210*/  F2FP.F16.F32.PACK_AB R8, RZ, R18 ;  /* 0x00000012ff08723e */ /* 0x000fe200000000ff */
[----:B------:R-:W-:Y:S02]  /*1220*/  IMAD.IADD R13, R13, 0x1, R6 ;  /* 0x000000010d0d7824 */ /* 0x000fe400078e0206 */
[----:B------:R-:W-:Y:S02]  /*1230*/  FADD R14, R14, R11 ;  /* 0x0000000b0e0e7221 */ /* 0x000fe40000000000 */
[----:B------:R1:W-:Y:S01]  /*1240*/  STG.E.U16 desc[UR8][R16.64], R8 ;  /* 0x0000000810007986 */ /* 0x0003e2000c101508 */
[----:B------:R-:W-:Y:S01]  /*1250*/  ISETP.GE.AND P0, PT, R13, UR5, PT ;  /* 0x000000050d007c0c */ /* 0x000fe2000bf06270 */
[----:B------:R-:W-:-:S04]  /*1260*/  FADD R15, R14, R15 ;  /* 0x0000000f0e0f7221 */ /* 0x000fc80000000000 */
[----:B------:R-:W-:-:S04]  /*1270*/  FADD R15, R15, R12 ;  /* 0x0000000c0f0f7221 */ /* 0x000fc80000000000 */
[----:B------:R-:W-:-:S04]  /*1280*/  FADD R11, R15, R18 ;  /* 0x000000120f0b7221 */ /* 0x000fc80000000000 */
[----:B-1----:R-:W-:Y:S05]  /*1290*/  @!P0 BRA `(.L_x_18) ;  /* 0xfffffff800808947 */ /* 0x002fea000383ffff */
.L_x_10:
[----:B------:R-:W-:Y:S05]  /*12a0*/  BSYNC.RECONVERGENT B0 ;  /* 0x0000000000007941 */ /* 0x000fea0003800200 */
.L_x_9:
[----:B------:R-:W1:Y:S01]  /*12b0*/  S2UR UR5, SR_CgaCtaId ;  /* 0x00000000000579c3 */ /* 0x000e620000008800 */
[----:B------:R-:W-:Y:S01]  /*12c0*/  ISETP.GE.U32.AND P0, PT, R6, 0x2, PT ;  /* 0x000000020600780c */ /* 0x000fe20003f06070 */
[----:B------:R-:W-:Y:S01]  /*12d0*/  UMOV UR4, 0x400 ;  /* 0x0000040000047882 */ /* 0x000fe20000000000 */
[----:B------:R2:W-:Y:S01]  /*12e0*/  STS [R0], R11 ;  /* 0x0000000b00007388 */ /* 0x0005e20000000800 */
[----:B-1----:R-:W-:-:S04]  /*12f0*/  ULEA UR4, UR5, UR4, 0x18 ;  /* 0x0000000405047291 */ /* 0x002fc8000f8ec0ff */
[----:B------:R-:W-:Y:S06]  /*1300*/  BAR.SYNC.DEFER_BLOCKING 0x0 ;  /* 0x0000000000007b1d */ /* 0x000fec0000010000 */
[----:B--2---:R-:W-:Y:S05]  /*1310*/  @!P0 BRA `(.L_x_19) ;  /* 0x0000000000308947 */ /* 0x004fea0003800000 */
[----:B------:R-:W-:-:S07]  /*1320*/  MOV R8, R6 ;  /* 0x0000000600087202 */ /* 0x000fce0000000f00 */
.L_x_20:
[----:B------:R-:W-:-:S04]  /*1330*/  SHF.R.U32.HI R12, RZ, 0x1, R8 ;  /* 0x00000001ff0c7819 */ /* 0x000fc80000011608 */
[----:B------:R-:W-:-:S13]  /*1340*/  ISETP.GE.U32.AND P0, PT, R7, R12, PT ;  /* 0x0000000c0700720c */ /* 0x000fda0003f06070 */
[----:B0-----:R-:W-:Y:S01]  /*1350*/  @!P0 IMAD R9, R12, 0x4, R0 ;  /* 0x000000040c098824 */ /* 0x001fe200078e0200 */
[----:B------:R-:W-:Y:S05]  /*1360*/  @!P0 LDS R10, [R0] ;  /* 0x00000000000a8984 */ /* 0x000fea0000000800 */
[----:B------:R-:W0:Y:S02]  /*1370*/  @!P0 LDS R9, [R9] ;  /* 0x0000000009098984 */ /* 0x000e240000000800 */
[----:B0-----:R-:W-:-:S05]  /*1380*/  @!P0 FADD R11, R9, R10 ;  /* 0x0000000a090b8221 */ /* 0x001fca0000000000 */
[----:B------:R1:W-:Y:S01]  /*1390*/  @!P0 STS [R0], R11 ;  /* 0x0000000b00008388 */ /* 0x0003e20000000800 */
[----:B------:R-:W-:Y:S01]  /*13a0*/  BAR.SYNC.DEFER_BLOCKING 0x0 ;  /* 0x0000000000007b1d */ /* 0x000fe20000010000 */
[----:B------:R-:W-:Y:S01]  /*13b0*/  ISETP.GT.U32.AND P0, PT, R8, 0x3, PT ;  /* 0x000000030800780c */ /* 0x000fe20003f04070 */
[----:B------:R-:W-:-:S12]  /*13c0*/  IMAD.MOV.U32 R8, RZ, RZ, R12 ;  /* 0x000000ffff087224 */ /* 0x000fd800078e000c */
[----:B-1----:R-:W-:Y:S05]  /*13d0*/  @P0 BRA `(.L_x_20) ;  /* 0xfffffffc00d40947 */ /* 0x002fea000383ffff */
.L_x_19:
[----:B0-----:R-:W0:Y:S02]  /*13e0*/  LDS R0, [UR4] ;  /* 0x00000004ff007984 */ /* 0x001e240008000800 */
[----:B0-----:R-:W-:-:S13]  /*13f0*/  FSETP.GT.AND P0, PT, R0, 9.9999999600419720025e-13, PT ;  /* 0x2b8cbccc0000780b */ /* 0x001fda0003f04000 */
[----:B------:R-:W-:Y:S05]  /*1400*/  @P0 BRA `(.L_x_21) ;  /* 0x0000000400480947 */ /* 0x000fea0003800000 */
[----:B------:R-:W0:Y:S02]  /*1410*/  LDCU UR4, c[0x0][0x38c] ;  /* 0x00007180ff0477ac */ /* 0x000e240008000800 */
[----:B0-----:R-:W-:-:S13]  /*1420*/  ISETP.GE.AND P0, PT, R7, UR4, PT ;  /* 0x0000000407007c0c */ /* 0x001fda000bf06270 */
[----:B------:R-:W-:Y:S05]  /*1430*/  @P0 EXIT ;  /* 0x000000000000094d */ /* 0x000fea0003800000 */
[----:B------:R-:W-:-:S04]  /*1440*/  I2FP.F32.U32 R0, UR4 ;  /* 0x0000000400007c45 */ /* 0x000fc80008201000 */
[----:B------:R-:W-:-:S04]  /*1450*/  IADD3 R8, PT, PT, R0, 0x1800000, RZ ;  /* 0x0180000000087810 */ /* 0x000fc80007ffe0ff */
[----:B------:R-:W-:-:S04]  /*1460*/  LOP3.LUT R8, R8, 0x7f800000, RZ, 0xc0, !PT ;  /* 0x7f80000008087812 */ /* 0x000fc800078ec0ff */
[----:B------:R-:W-:-:S13]  /*1470*/  ISETP.GT.U32.AND P0, PT, R8, 0x1ffffff, PT ;  /* 0x01ffffff0800780c */ /* 0x000fda0003f04070 */
[----:B------:R-:W-:Y:S05]  /*1480*/  @P0 BRA `(.L_x_22) ;  /* 0x0000000000100947 */ /* 0x000fea0003800000 */
[----:B------:R-:W-:-:S07]  /*1490*/  MOV R8, 0x14b0 ;  /* 0x000014b000087802 */ /* 0x000fce0000000f00 */
[----:B------:R-:W-:Y:S05]  /*14a0*/  CALL.REL.NOINC `($__internal_0_$__cuda_sm20_rcp_rn_f32_slowpath) ;  /* 0x0000000c00f87944 */ /* 0x000fea0003c00000 */
[----:B------:R-:W-:Y:S01]  /*14b0*/  IMAD.MOV.U32 R10, RZ, RZ, R0 ;  /* 0x000000ffff0a7224 */ /* 0x000fe200078e0000 */
[----:B------:R-:W-:Y:S06]  /*14c0*/  BRA `(.L_x_23) ;  /* 0x0000000000107947 */ /* 0x000fec0003800000 */
.L_x_22:
[----:B------:R-:W0:Y:S02]  /*14d0*/  MUFU.RCP R9, R0 ;  /* 0x0000000000097308 */ /* 0x000e240000001000 */
[----:B0-----:R-:W-:-:S04]  /*14e0*/  FFMA R8, R0, R9, -1 ;  /* 0xbf80000000087423 */ /* 0x001fc80000000009 */
[----:B------:R-:W-:-:S04]  /*14f0*/  FADD.FTZ R8, -R8, -RZ ;  /* 0x800000ff08087221 */ /* 0x000fc80000010100 */
[----:B------:R-:W-:-:S07]  /*1500*/  FFMA R10, R9, R8, R9 ;  /* 0x00000008090a7223 */ /* 0x000fce0000000009 */
.L_x_23:
[----:B------:R-:W0:Y:S01]  /*1510*/  I2F.U32.RP R13, R6 ;  /* 0x00000006000d7306 */ /* 0x000e220000209000 */
[----:B------:R-:W1:Y:S01]  /*1520*/  LDCU UR4, c[0x0][0x38c] ;  /* 0x00007180ff0477ac */ /* 0x000e620008000800 */
[----:B------:R-:W-:Y:S01]  /*1530*/  IMAD.IADD R0, R7, 0x1, R6 ;  /* 0x0000000107007824 */ /* 0x000fe200078e0206 */
[----:B------:R-:W-:Y:S01]  /*1540*/  ISETP.NE.U32.AND P2, PT, R6, RZ, PT ;  /* 0x000000ff0600720c */ /* 0x000fe20003f45070 */
[----:B------:R-:W-:Y:S04]  /*1550*/  BSSY.RECONVERGENT B0, `(.L_x_24) ;  /* 0x000002a000007945 */ /* 0x000fe80003800200 */
[----:B0-----:R-:W0:Y:S01]  /*1560*/  MUFU.RCP R13, R13 ;  /* 0x0000000d000d7308 */ /* 0x001e220000001000 */
[C---:B-1----:R-:W-:Y:S02]  /*1570*/  ISETP.GE.AND P0, PT, R0.reuse, UR4, PT ;  /* 0x0000000400007c0c */ /* 0x042fe4000bf06270 */
[----:B------:R-:W-:-:S02]  /*1580*/  VIMNMX R11, PT, PT, R0, UR4, !PT ;  /* 0x00000004000b7c48 */ /* 0x000fc4000ffe0100 */
[----:B------:R-:W-:-:S04]  /*1590*/  SEL R12, RZ, 0x1, P0 ;  /* 0x00000001ff0c7807 */ /* 0x000fc80000000000 */
[----:B------:R-:W-:Y:S01]  /*15a0*/  IADD3 R11, PT, PT, R11, -R0, -R12 ;  /* 0x800000000b0b7210 */ /* 0x000fe20007ffe80c */
[----:B0-----:R-:W-:-:S04]  /*15b0*/  VIADD R8, R13, 0xffffffe ;  /* 0x0ffffffe0d087836 */ /* 0x001fc80000000000 */
[----:B------:R0:W1:Y:S02]  /*15c0*/  F2I.FTZ.U32.TRUNC.NTZ R9, R8 ;  /* 0x0000000800097305 */ /* 0x000064000021f000 */
        /* <DEDUP_REMOVED lines=16> */
[----:B------:R-:W-:Y:S02]  /*16d0*/  ISETP.NE.AND P0, PT, R0, 0x3, PT ;  /* 0x000000030000780c */ /* 0x000fe40003f05270 */
[----:B------:R-:W-:-:S11]  /*16e0*/  F2FP.F16.F32.PACK_AB R0, RZ, R10 ;  /* 0x0000000aff00723e */ /* 0x000fd600000000ff */
[----:B------:R-:W-:Y:S05]  /*16f0*/  @!P0 BRA `(.L_x_25) ;  /* 0x00000000003c8947 */ /* 0x000fea0003800000 */
[----:B------:R-:W0:Y:S01]  /*1700*/  LDCU.64 UR6, c[0x0][0x380] ;  /* 0x00007000ff0677ac */ /* 0x000e220008000a00 */
[----:B------:R-:W-:Y:S02]  /*1710*/  VIADD R8, R8, 0x1 ;  /* 0x0000000108087836 */ /* 0x000fe40000000000 */
[----:B------:R-:W-:-:S03]  /*1720*/  IMAD.WIDE.U32 R4, R7, 0x2, R4 ;  /* 0x0000000207047825 */ /* 0x000fc600078e0004 */
[----:B------:R-:W-:-:S04]  /*1730*/  LOP3.LUT R8, R8, 0x3, RZ, 0xc0, !PT ;  /* 0x0000000308087812 */ /* 0x000fc800078ec0ff */
[C---:B------:R-:W-:Y:S01]  /*1740*/  IADD3 R10, PT, PT, -R8.reuse, RZ, RZ ;  /* 0x000000ff080a7210 */ /* 0x040fe20007ffe1ff */
[----:B------:R-:W-:Y:S01]  /*1750*/  IMAD R7, R8, R6, R7 ;  /* 0x0000000608077224 */ /* 0x000fe200078e0207 */
[----:B0-----:R-:W-:-:S04]  /*1760*/  IADD3 R4, P0, PT, R4, UR6, RZ ;  /* 0x0000000604047c10 */ /* 0x001fc8000ff1e0ff */
[----:B------:R-:W-:-:S09]  /*1770*/  IADD3.X R5, PT, PT, R5, UR7, RZ, P0, !PT ;  /* 0x0000000705057c10 */ /* 0x000fd200087fe4ff */
.L_x_26:
[----:B0-----:R-:W-:Y:S01]  /*1780*/  IMAD.MOV.U32 R8, RZ, RZ, R4 ;  /* 0x000000ffff087224 */ /* 0x001fe200078e0004 */
[----:B------:R-:W-:Y:S01]  /*1790*/  IADD3 R10, PT, PT, R10, 0x1, RZ ;  /* 0x000000010a0a7810 */ /* 0x000fe20007ffe0ff */
[----:B------:R-:W-:-:S03]  /*17a0*/  IMAD.MOV.U32 R9, RZ, RZ, R5 ;  /* 0x000000ffff097224 */ /* 0x000fc600078e0005 */
[----:B------:R-:W-:Y:S01]  /*17b0*/  ISETP.NE.AND P0, PT, R10, RZ, PT ;  /* 0x000000ff0a00720c */ /* 0x000fe20003f05270 */
[----:B------:R-:W-:Y:S01]  /*17c0*/  IMAD.WIDE.U32 R4, R6, 0x2, R8 ;  /* 0x0000000206047825 */ /* 0x000fe200078e0008 */
[----:B------:R0:W-:Y:S11]  /*17d0*/  STG.E.U16 desc[UR8][R8.64], R0 ;  /* 0x0000000008007986 */ /* 0x0001f6000c101508 */
[----:B------:R-:W-:Y:S05]  /*17e0*/  @P0 BRA `(.L_x_26) ;  /* 0xfffffffc00e40947 */ /* 0x000fea000383ffff */
.L_x_25:
[----:B------:R-:W-:Y:S05]  /*17f0*/  BSYNC.RECONVERGENT B0 ;  /* 0x0000000000007941 */ /* 0x000fea0003800200 */
.L_x_24:
[----:B------:R-:W-:Y:S05]  /*1800*/  @!P1 EXIT ;  /* 0x000000000000994d */ /* 0x000fea0003800000 */
.L_x_27:
[----:B0-----:R-:W-:Y:S01]  /*1810*/  IMAD.IADD R9, R6, 0x1, R7 ;  /* 0x0000000106097824 */ /* 0x001fe200078e0207 */
[C---:B------:R-:W-:Y:S01]  /*1820*/  PRMT R14, R0.reuse, 0x7610, R14 ;  /* 0x00007610000e7816 */ /* 0x040fe2000000000e */
[----:B------:R-:W-:Y:S01]  /*1830*/  IMAD.WIDE.U32 R4, R7, 0x2, R2 ;  /* 0x0000000207047825 */ /* 0x000fe200078e0002 */
[C---:B------:R-:W-:Y:S02]  /*1840*/  PRMT R15, R0.reuse, 0x7610, R15 ;  /* 0x00007610000f7816 */ /* 0x040fe4000000000f */
[----:B------:R-:W-:Y:S01]  /*1850*/  PRMT R16, R0, 0x7610, R16 ;  /* 0x0000761000107816 */ /* 0x000fe20000000010 */
[C---:B------:R-:W-:Y:S01]  /*1860*/  IMAD.IADD R11, R9.reuse, 0x1, R6 ;  /* 0x00000001090b7824 */ /* 0x040fe200078e0206 */
[----:B------:R1:W-:Y:S01]  /*1870*/  STG.E.U16 desc[UR8][R4.64], R0 ;  /* 0x0000000004007986 */ /* 0x0003e2000c101508 */
[----:B------:R-:W-:-:S03]  /*1880*/  IMAD.WIDE.U32 R8, R9, 0x2, R2 ;  /* 0x0000000209087825 */ /* 0x000fc600078e0002 */
[C---:B------:R-:W-:Y:S01]  /*1890*/  IADD3 R7, PT, PT, R11.reuse, R6, RZ ;  /* 0x000000060b077210 */ /* 0x040fe20007ffe0ff */
[--C-:B------:R-:W-:Y:S01]  /*18a0*/  IMAD.WIDE.U32 R10, R11, 0x2, R2.reuse ;  /* 0x000000020b0a7825 */ /* 0x100fe200078e0002 */
[----:B------:R1:W-:Y:S03]  /*18b0*/  STG.E.U16 desc[UR8][R8.64], R14 ;  /* 0x0000000e08007986 */ /* 0x0003e6000c101508 */
[C---:B------:R-:W-:Y:S01]  /*18c0*/  IMAD.WIDE.U32 R12, R7.reuse, 0x2, R2 ;  /* 0x00000002070c7825 */ /* 0x040fe200078e0002 */
[----:B------:R1:W-:Y:S03]  /*18d0*/  STG.E.U16 desc[UR8][R10.64], R15 ;  /* 0x0000000f0a007986 */ /* 0x0003e6000c101508 */
[----:B------:R-:W-:Y:S01]  /*18e0*/  IMAD.IADD R7, R7, 0x1, R6 ;  /* 0x0000000107077824 */ /* 0x000fe200078e0206 */
[----:B------:R1:W-:Y:S04]  /*18f0*/  STG.E.U16 desc[UR8][R12.64], R16 ;  /* 0x000000100c007986 */ /* 0x0003e8000c101508 */
[----:B------:R-:W-:-:S13]  /*1900*/  ISETP.GE.AND P0, PT, R7, UR4, PT ;  /* 0x0000000407007c0c */ /* 0x000fda000bf06270 */
[----:B-1----:R-:W-:Y:S05]  /*1910*/  @!P0 BRA `(.L_x_27) ;  /* 0xfffffffc00bc8947 */ /* 0x002fea000383ffff */
[----:B------:R-:W-:Y:S05]  /*1920*/  EXIT ;  /* 0x000000000000794d */ /* 0x000fea0003800000 */
.L_x_21:
[----:B------:R-:W-:Y:S01]  /*1930*/  VIADD R8, R0, 0x1800000 ;  /* 0x0180000000087836 */ /* 0x000fe20000000000 */
[----:B------:R-:W0:Y:S04]  /*1940*/  LDCU UR4, c[0x0][0x38c] ;  /* 0x00007180ff0477ac */ /* 0x000e280008000800 */
[----:B------:R-:W-:-:S04]  /*1950*/  LOP3.LUT R8, R8, 0x7f800000, RZ, 0xc0, !PT ;  /* 0x7f80000008087812 */ /* 0x000fc800078ec0ff */
[----:B------:R-:W-:Y:S02]  /*1960*/  ISETP.GT.U32.AND P0, PT, R8, 0x1ffffff, PT ;  /* 0x01ffffff0800780c */ /* 0x000fe40003f04070 */
[----:B0-----:R-:W-:-:S11]  /*1970*/  ISETP.GE.AND P3, PT, R7, UR4, PT ;  /* 0x0000000407007c0c */ /* 0x001fd6000bf66270 */
[----:B------:R-:W-:Y:S05]  /*1980*/  @P0 BRA `(.L_x_28) ;  /* 0x00000000000c0947 */ /* 0x000fea0003800000 */
[----:B------:R-:W-:-:S07]  /*1990*/  MOV R8, 0x19b0 ;  /* 0x000019b000087802 */ /* 0x000fce0000000f00 */
[----:B------:R-:W-:Y:S05]  /*19a0*/  CALL.REL.NOINC `($__internal_0_$__cuda_sm20_rcp_rn_f32_slowpath) ;  /* 0x0000000800b87944 */ /* 0x000fea0003c00000 */
[----:B------:R-:W-:Y:S05]  /*19b0*/  BRA `(.L_x_29) ;  /* 0x0000000000107947 */ /* 0x000fea0003800000 */
.L_x_28:
[----:B------:R-:W0:Y:S02]  /*19c0*/  MUFU.RCP R9, R0 ;  /* 0x0000000000097308 */ /* 0x000e240000001000 */
[----:B0-----:R-:W-:-:S04]  /*19d0*/  FFMA R8, R0, R9, -1 ;  /* 0xbf80000000087423 */ /* 0x001fc80000000009 */
[----:B------:R-:W-:-:S04]  /*19e0*/  FADD.FTZ R8, -R8, -RZ ;  /* 0x800000ff08087221 */ /* 0x000fc80000010100 */
[----:B------:R-:W-:-:S07]  /*19f0*/  FFMA R0, R9, R8, R9 ;  /* 0x0000000809007223 */ /* 0x000fce0000000009 */
.L_x_29:
[----:B------:R-:W-:Y:S05]  /*1a00*/  @P3 EXIT ;  /* 0x000000000000394d */ /* 0x000fea0003800000 */
        /* <DEDUP_REMOVED lines=9> */
[----:B------:R-:W-:Y:S02]  /*1aa0*/  IADD3 R11, PT, PT, R11, -R10, -R12 ;  /* 0x8000000a0b0b7210 */ /* 0x000fe40007ffe80c */
[----:B0-----:R-:W-:-:S04]  /*1ab0*/  IADD3 R8, PT, PT, R13, 0xffffffe, RZ ;  /* 0x0ffffffe0d087810 */ /* 0x001fc80007ffe0ff */
[----:B------:R0:W1:Y:S02]  /*1ac0*/  F2I.FTZ.U32.TRUNC.NTZ R9, R8 ;  /* 0x0000000800097305 */ /* 0x000064000021f000 */
[----:B0-----:R-:W-:Y:S02]  /*1ad0*/  HFMA2 R8, -RZ, RZ, 0, 0 ;  /* 0x00000000ff087431 */ /* 0x001fe400000001ff */
[----:B-1----:R-:W-:-:S04]  /*1ae0*/  IMAD.MOV R15, RZ, RZ, -R9 ;  /* 0x000000ffff0f7224 */ /* 0x002fc800078e0a09 */
[----:B------:R-:W-:-:S04]  /*1af0*/  IMAD R15, R15, R6, RZ ;  /* 0x000000060f0f7224 */ /* 0x000fc800078e02ff */
[----:B------:R-:W-:-:S06]  /*1b00*/  IMAD.HI.U32 R14, R9, R15, R8 ;  /* 0x0000000f090e7227 */ /* 0x000fcc00078e0008 */
[----:B------:R-:W-:-:S04]  /*1b10*/  IMAD.HI.U32 R9, R14, R11, RZ ;  /* 0x0000000b0e097227 */ /* 0x000fc800078e00ff */
[----:B------:R-:W-:-:S04]  /*1b20*/  IMAD.MOV R8, RZ, RZ, -R9 ;  /* 0x000000ffff087224 */ /* 0x000fc800078e0a09 */
[----:B------:R-:W-:-:S05]  /*1b30*/  IMAD R11, R6, R8, R11 ;  /* 0x00000008060b7224 */ /* 0x000fca00078e020b */
[----:B------:R-:W-:-:S13]  /*1b40*/  ISETP.GE.U32.AND P0, PT, R11, R6, PT ;  /* 0x000000060b00720c */ /* 0x000fda0003f06070 */
[----:B------:R-:W-:Y:S01]  /*1b50*/  @P0 IMAD.IADD R11, R11, 0x1, -R6 ;  /* 0x000000010b0b0824 */ /* 0x000fe200078e0a06 */
[----:B------:R-:W-:-:S04]  /*1b60*/  @P0 IADD3 R9, PT, PT, R9, 0x1, RZ ;  /* 0x0000000109090810 */ /* 0x000fc80007ffe0ff */
[----:B------:R-:W-:-:S13]  /*1b70*/  ISETP.GE.U32.AND P1, PT, R11, R6, PT ;  /* 0x000000060b00720c */ /* 0x000fda0003f26070 */
[----:B------:R-:W-:Y:S01]  /*1b80*/  @P1 VIADD R9, R9, 0x1 ;  /* 0x0000000109091836 */ /* 0x000fe20000000000 */
[----:B------:R-:W-:-:S05]  /*1b90*/  @!P2 LOP3.LUT R9, RZ, R6, RZ, 0x33, !PT ;  /* 0x00000006ff09a212 */ /* 0x000fca00078e33ff */
[----:B------:R-:W-:-:S05]  /*1ba0*/  IMAD.IADD R8, R12, 0x1, R9 ;  /* 0x000000010c087824 */ /* 0x000fca00078e0209 */
[C---:B------:R-:W-:Y:S02]  /*1bb0*/  LOP3.LUT R9, R8.reuse, 0x3, RZ, 0xc0, !PT ;  /* 0x0000000308097812 */ /* 0x040fe400078ec0ff */
[----:B------:R-:W-:Y:S02]  /*1bc0*/  ISETP.GE.U32.AND P1, PT, R8, 0x3, PT ;  /* 0x000000030800780c */ /* 0x000fe40003f26070 */
[----:B------:R-:W-:-:S13]  /*1bd0*/  ISETP.NE.AND P0, PT, R9, 0x3, PT ;  /* 0x000000030900780c */ /* 0x000fda0003f05270 */
[----:B------:R-:W-:Y:S05]  /*1be0*/  @!P0 BRA `(.L_x_31) ;  /* 0x0000000000508947 */ /* 0x000fea0003800000 */
[----:B------:R-:W0:Y:S01]  /*1bf0*/  LDCU.64 UR6, c[0x0][0x380] ;  /* 0x00007000ff0677ac */ /* 0x000e220008000a00 */
[----:B------:R-:W-:Y:S01]  /*1c00*/  IMAD.WIDE.U32 R4, R7, 0x2, R4 ;  /* 0x0000000207047825 */ /* 0x000fe200078e0004 */
[----:B------:R-:W-:-:S04]  /*1c10*/  IADD3 R8, PT, PT, R8, 0x1, RZ ;  /* 0x0000000108087810 */ /* 0x000fc80007ffe0ff */
[----:B------:R-:W-:-:S05]  /*1c20*/  LOP3.LUT R8, R8, 0x3, RZ, 0xc0, !PT ;  /* 0x0000000308087812 */ /* 0x000fca00078ec0ff */
[----:B------:R-:W-:Y:S02]  /*1c30*/  IMAD R7, R8, R6, R7 ;  /* 0x0000000608077224 */ /* 0x000fe400078e0207 */
[----:B------:R-:W-:Y:S01]  /*1c40*/  IMAD.MOV R10, RZ, RZ, -R8 ;  /* 0x000000ffff0a7224 */ /* 0x000fe200078e0a08 */
[----:B0-----:R-:W-:-:S04]  /*1c50*/  IADD3 R4, P0, PT, R4, UR6, RZ ;  /* 0x0000000604047c10 */ /* 0x001fc8000ff1e0ff */
[----:B------:R-:W-:-:S09]  /*1c60*/  IADD3.X R5, PT, PT, R5, UR7, RZ, P0, !PT ;  /* 0x0000000705057c10 */ /* 0x000fd200087fe4ff */
.L_x_32:
[----:B0-----:R-:W-:Y:S01]  /*1c70*/  IMAD.MOV.U32 R8, RZ, RZ, R4 ;  /* 0x000000ffff087224 */ /* 0x001fe200078e0004 */
[----:B------:R-:W-:-:S05]  /*1c80*/  MOV R9, R5 ;  /* 0x0000000500097202 */ /* 0x000fca0000000f00 */
[----:B------:R-:W2:Y:S01]  /*1c90*/  LDG.E.U16 R4, desc[UR8][R8.64] ;  /* 0x0000000808047981 */ /* 0x000ea2000c1e1500 */
[----:B------:R-:W-:-:S05]  /*1ca0*/  VIADD R10, R10, 0x1 ;  /* 0x000000010a0a7836 */ /* 0x000fca0000000000 */
[----:B------:R-:W-:Y:S01]  /*1cb0*/  ISETP.NE.AND P0, PT, R10, RZ, PT ;  /* 0x000000ff0a00720c */ /* 0x000fe20003f05270 */
[----:B--2---:R-:W-:-:S05]  /*1cc0*/  HADD2.F32 R5, -RZ, R4.H0_H0 ;  /* 0x20000004ff057230 */ /* 0x004fca0000004100 */
[----:B------:R-:W-:-:S05]  /*1cd0*/  FMUL.SAT R5, R5, R0 ;  /* 0x0000000005057220 */ /* 0x000fca0000402000 */
[----:B------:R-:W-:-:S04]  /*1ce0*/  F2FP.F16.F32.PACK_AB R5, RZ, R5 ;  /* 0x00000005ff05723e */ /* 0x000fc800000000ff */
[----:B------:R-:W-:Y:S01]  /*1cf0*/  PRMT R11, R5, 0x7610, R11 ;  /* 0x00007610050b7816 */ /* 0x000fe2000000000b */
[----:B------:R-:W-:-:S04]  /*1d00*/  IMAD.WIDE.U32 R4, R6, 0x2, R8 ;  /* 0x0000000206047825 */ /* 0x000fc800078e0008 */
[----:B------:R0:W-:Y:S01]  /*1d10*/  STG.E.U16 desc[UR8][R8.64], R11 ;  /* 0x0000000b08007986 */ /* 0x0001e2000c101508 */
[----:B------:R-:W-:Y:S05]  /*1d20*/  @P0 BRA `(.L_x_32) ;  /* 0xfffffffc00d00947 */ /* 0x000fea000383ffff */
.L_x_31:
[----:B------:R-:W-:Y:S05]  /*1d30*/  BSYNC.RECONVERGENT B0 ;  /* 0x0000000000007941 */ /* 0x000fea0003800200 */
.L_x_30:
[----:B------:R-:W-:Y:S05]  /*1d40*/  @!P1 EXIT ;  /* 0x000000000000994d */ /* 0x000fea0003800000 */
.L_x_33:
[----:B------:R-:W-:-:S05]  /*1d50*/  IMAD.WIDE.U32 R4, R7, 0x2, R2 ;  /* 0x0000000207047825 */ /* 0x000fca00078e0002 */
[----:B0-----:R-:W2:Y:S01]  /*1d60*/  LDG.E.U16 R8, desc[UR8][R4.64] ;  /* 0x0000000804087981 */ /* 0x001ea2000c1e1500 */
[----:B------:R-:W-:Y:S02]  /*1d70*/  IMAD.IADD R11, R6, 0x1, R7 ;  /* 0x00000001060b7824 */ /* 0x000fe400078e0207 */
[----:B--2---:R-:W-:-:S05]  /*1d80*/  HADD2.F32 R9, -RZ, R8.H0_H0 ;  /* 0x20000008ff097230 */ /* 0x004fca0000004100 */
[----:B------:R-:W-:-:S05]  /*1d90*/  FMUL.SAT R9, R9, R0 ;  /* 0x0000000009097220 */ /* 0x000fca0000402000 */
[----:B------:R-:W-:-:S04]  /*1da0*/  F2FP.F16.F32.PACK_AB R9, RZ, R9 ;  /* 0x00000009ff09723e */ /* 0x000fc800000000ff */
[----:B------:R-:W-:Y:S01]  /*1db0*/  PRMT R12, R9, 0x7610, R12 ;  /* 0x00007610090c7816 */ /* 0x000fe2000000000c */
[----:B------:R-:W-:-:S04]  /*1dc0*/  IMAD.WIDE.U32 R8, R11, 0x2, R2 ;  /* 0x000000020b087825 */ /* 0x000fc800078e0002 */
[----:B------:R0:W-:Y:S04]  /*1dd0*/  STG.E.U16 desc[UR8][R4.64], R12 ;  /* 0x0000000c04007986 */ /* 0x0001e8000c101508 */
[----:B------:R-:W2:Y:S01]  /*1de0*/  LDG.E.U16 R7, desc[UR8][R8.64] ;  /* 0x0000000808077981 */ /* 0x000ea2000c1e1500 */
[----:B------:R-:W-:-:S05]  /*1df0*/  IADD3 R13, PT, PT, R11, R6, RZ ;  /* 0x000000060b0d7210 */ /* 0x000fca0007ffe0ff */
[----:B------:R-:W-:-:S04]  /*1e00*/  IMAD.WIDE.U32 R10, R13, 0x2, R2 ;  /* 0x000000020d0a7825 */ /* 0x000fc800078e0002 */
[----:B--2---:R-:W-:-:S05]  /*1e10*/  HADD2.F32 R7, -RZ, R7.H0_H0 ;  /* 0x20000007ff077230 */ /* 0x004fca0000004100 */
[----:B------:R-:W-:-:S05]  /*1e20*/  FMUL.SAT R7, R7, R0 ;  /* 0x0000000007077220 */ /* 0x000fca0000402000 */
[----:B------:R-:W-:-:S04]  /*1e30*/  F2FP.F16.F32.PACK_AB R7, RZ, R7 ;  /* 0x00000007ff07723e */ /* 0x000fc800000000ff */
[----:B0-----:R-:W-:-:S05]  /*1e40*/  PRMT R5, R7, 0x7610, R5 ;  /* 0x0000761007057816 */ /* 0x001fca0000000005 */
[----:B------:R0:W-:Y:S04]  /*1e50*/  STG.E.U16 desc[UR8][R8.64], R5 ;  /* 0x0000000508007986 */ /* 0x0001e8000c101508 */
[----:B------:R-:W2:Y:S01]  /*1e60*/  LDG.E.U16 R7, desc[UR8][R10.64] ;  /* 0x000000080a077981 */ /* 0x000ea2000c1e1500 */
[----:B------:R-:W-:-:S04]  /*1e70*/  IMAD.IADD R13, R13, 0x1, R6 ;  /* 0x000000010d0d7824 */ /* 0x000fc800078e0206 */
[----:B0-----:R-:W-:-:S04]  /*1e80*/  IMAD.WIDE.U32 R4, R13, 0x2, R2 ;  /* 0x000000020d047825 */ /* 0x001fc800078e0002 */
[----:B--2---:R-:W-:-:S05]  /*1e90*/  HADD2.F32 R7, -RZ, R7.H0_H0 ;  /* 0x20000007ff077230 */ /* 0x004fca0000004100 */
[----:B------:R-:W-:-:S05]  /*1ea0*/  FMUL.SAT R7, R7, R0 ;  /* 0x0000000007077220 */ /* 0x000fca0000402000 */
[----:B------:R-:W-:-:S04]  /*1eb0*/  F2FP.F16.F32.PACK_AB R7, RZ, R7 ;  /* 0x00000007ff07723e */ /* 0x000fc800000000ff */
[----:B------:R-:W-:-:S05]  /*1ec0*/  PRMT R9, R7, 0x7610, R9 ;  /* 0x0000761007097816 */ /* 0x000fca0000000009 */
[----:B------:R1:W-:Y:S04]  /*1ed0*/  STG.E.U16 desc[UR8][R10.64], R9 ;  /* 0x000000090a007986 */ /* 0x0003e8000c101508 */
[----:B------:R-:W2:Y:S02]  /*1ee0*/  LDG.E.U16 R7, desc[UR8][R4.64] ;  /* 0x0000000804077981 */ /* 0x000ea4000c1e1500 */
[----:B--2---:R-:W-:-:S05]  /*1ef0*/  HADD2.F32 R7, -RZ, R7.H0_H0 ;  /* 0x20000007ff077230 */ /* 0x004fca0000004100 */
[----:B------:R-:W-:-:S05]  /*1f00*/  FMUL.SAT R7, R7, R0 ;  /* 0x0000000007077220 */ /* 0x000fca0000402000 */
[----:B------:R-:W-:-:S04]  /*1f10*/  F2FP.F16.F32.PACK_AB R7, RZ, R7 ;  /* 0x00000007ff07723e */ /* 0x000fc800000000ff */
[----:B------:R-:W-:Y:S01]  /*1f20*/  PRMT R8, R7, 0x7610, R8 ;  /* 0x0000761007087816 */ /* 0x000fe20000000008 */
[----:B------:R-:W-:-:S04]  /*1f30*/  IMAD.IADD R7, R13, 0x1, R6 ;  /* 0x000000010d077824 */ /* 0x000fc800078e0206 */
[----:B------:R1:W-:Y:S01]  /*1f40*/  STG.E.U16 desc[UR8][R4.64], R8 ;  /* 0x0000000804007986 */ /* 0x0003e2000c101508 */
[----:B------:R-:W-:-:S13]  /*1f50*/  ISETP.GE.AND P0, PT, R7, UR4, PT ;  /* 0x0000000407007c0c */ /* 0x000fda000bf06270 */
[----:B-1----:R-:W-:Y:S05]  /*1f60*/  @!P0 BRA `(.L_x_33) ;  /* 0xfffffffc00788947 */ /* 0x002fea000383ffff */
[----:B------:R-:W-:Y:S05]  /*1f70*/  EXIT ;  /* 0x000000000000794d */ /* 0x000fea0003800000 */
.L_x_8:
[----:B------:R-:W1:Y:S02]  /*1f80*/  LDCU UR4, c[0x0][0x38c] ;  /* 0x00007180ff0477ac */ /* 0x000e640008000800 */
[----:B-1----:R-:W-:-:S13]  /*1f90*/  ISETP.GE.AND P0, PT, R7, UR4, PT ;  /* 0x0000000407007c0c */ /* 0x002fda000bf06270 */
[----:B------:R-:W-:Y:S05]  /*1fa0*/  @P0 EXIT ;  /* 0x000000000000094d */ /* 0x000fea0003800000 */
[----:B0-----:R-:W-:-:S04]  /*1fb0*/  I2FP.F32.U32 R0, UR4 ;  /* 0x0000000400007c45 */ /* 0x001fc80008201000 */
[----:B------:R-:W-:-:S04]  /*1fc0*/  IADD3 R8, PT, PT, R0, 0x1800000, RZ ;  /* 0x0180000000087810 */ /* 0x000fc80007ffe0ff */
[----:B------:R-:W-:-:S04]  /*1fd0*/  LOP3.LUT R8, R8, 0x7f800000, RZ, 0xc0, !PT ;  /* 0x7f80000008087812 */ /* 0x000fc800078ec0ff */
[----:B------:R-:W-:-:S13]  /*1fe0*/  ISETP.GT.U32.AND P0, PT, R8, 0x1ffffff, PT ;  /* 0x01ffffff0800780c */ /* 0x000fda0003f04070 */
[----:B------:R-:W-:Y:S05]  /*1ff0*/  @P0 BRA `(.L_x_34) ;  /* 0x00000000000c0947 */ /* 0x000fea0003800000 */
[----:B------:R-:W-:-:S07]  /*2000*/  MOV R8, 0x2020 ;  /* 0x0000202000087802 */ /* 0x000fce0000000f00 */
[----:B------:R-:W-:Y:S05]  /*2010*/  CALL.REL.NOINC `($__internal_0_$__cuda_sm20_rcp_rn_f32_slowpath) ;  /* 0x00000004001c7944 */ /* 0x000fea0003c00000 */
[----:B------:R-:W-:Y:S05]  /*2020*/  BRA `(.L_x_35) ;  /* 0x0000000000107947 */ /* 0x000fea0003800000 */
.L_x_34:
[----:B------:R-:W0:Y:S02]  /*2030*/  MUFU.RCP R9, R0 ;  /* 0x0000000000097308 */ /* 0x000e240000001000 */
[----:B0-----:R-:W-:-:S04]  /*2040*/  FFMA R8, R0, R9, -1 ;  /* 0xbf80000000087423 */ /* 0x001fc80000000009 */
[----:B------:R-:W-:-:S04]  /*2050*/  FADD.FTZ R8, -R8, -RZ ;  /* 0x800000ff08087221 */ /* 0x000fc80000010100 */
[----:B------:R-:W-:-:S07]  /*2060*/  FFMA R0, R9, R8, R9 ;  /* 0x0000000809007223 */ /* 0x000fce0000000009 */
.L_x_35:
[----:B------:R-:W0:Y:S01]  /*2070*/  I2F.U32.RP R13, R6 ;  /* 0x00000006000d7306 */ /* 0x000e220000209000 */
[----:B------:R-:W1:Y:S01]  /*2080*/  LDCU UR4, c[0x0][0x38c] ;  /* 0x00007180ff0477ac */ /* 0x000e620008000800 */
[----:B------:R-:W-:Y:S01]  /*2090*/  IADD3 R10, PT, PT, R7, R6, RZ ;  /* 0x00000006070a7210 */ /* 0x000fe20007ffe0ff */
[----:B------:R-:W-:Y:S01]  /*20a0*/  BSSY.RECONVERGENT B0, `(.L_x_36) ;  /* 0x000002b000007945 */ /* 0x000fe20003800200 */
[----:B------:R-:W-:Y:S02]  /*20b0*/  ISETP.NE.U32.AND P2, PT, R6, RZ, PT ;  /* 0x000000ff0600720c */ /* 0x000fe40003f45070 */
[----:B------:R-:W-:Y:S02]  /*20c0*/  F2FP.F16.F32.PACK_AB R0, RZ, R0 ;  /* 0x00000000ff00723e */ /* 0x000fe400000000ff */
[----:B0-----:R-:W0:Y:S01]  /*20d0*/  MUFU.RCP R13, R13 ;  /* 0x0000000d000d7308 */ /* 0x001e220000001000 */
[C---:B-1----:R-:W-:Y:S02]  /*20e0*/  ISETP.GE.AND P0, PT, R10.reuse, UR4, PT ;  /* 0x000000040a007c0c */ /* 0x042fe4000bf06270 */
[----:B------:R-:W-:-:S02]  /*20f0*/  VIMNMX R11, PT, PT, R10, UR4, !PT ;  /* 0x000000040a0b7c48 */ /* 0x000fc4000ffe0100 */
[----:B------:R-:W-:-:S04]  /*2100*/  SEL R12, RZ, 0x1, P0 ;  /* 0x00000001ff0c7807 */ /* 0x000fc80000000000 */
[----:B------:R-:W-:Y:S01]  /*2110*/  IADD3 R11, PT, PT, R11, -R10, -R12 ;  /* 0x8000000a0b0b7210 */ /* 0x000fe20007ffe80c */
[----:B0-----:R-:W-:-:S04]  /*2120*/  VIADD R8, R13, 0xffffffe ;  /* 0x0ffffffe0d087836 */ /* 0x001fc80000000000 */
[----:B------:R0:W1:Y:S02]  /*2130*/  F2I.FTZ.U32.TRUNC.NTZ R9, R8 ;  /* 0x0000000800097305 */ /* 0x000064000021f000 */
[----:B0-----:R-:W-:Y:S02]  /*2140*/  IMAD.MOV.U32 R8, RZ, RZ, RZ ;  /* 0x000000ffff087224 */ /* 0x001fe400078e00ff */
[----:B-1----:R-:W-:-:S04]  /*2150*/  IMAD.MOV R15, RZ, RZ, -R9 ;  /* 0x000000ffff0f7224 */ /* 0x002fc800078e0a09 */
[----:B------:R-:W-:-:S04]  /*2160*/  IMAD R15, R15, R6, RZ ;  /* 0x000000060f0f7224 */ /* 0x000fc800078e02ff */
[----:B------:R-:W-:-:S06]  /*2170*/  IMAD.HI.U32 R14, R9, R15, R8 ;  /* 0x0000000f090e7227 */ /* 0x000fcc00078e0008 */
[----:B------:R-:W-:-:S04]  /*2180*/  IMAD.HI.U32 R9, R14, R11, RZ ;  /* 0x0000000b0e097227 */ /* 0x000fc800078e00ff */
[----:B------:R-:W-:-:S04]  /*2190*/  IMAD.MOV R8, RZ, RZ, -R9 ;  /* 0x000000ffff087224 */ /* 0x000fc800078e0a09 */
[----:B------:R-:W-:-:S05]  /*21a0*/  IMAD R11, R6, R8, R11 ;  /* 0x00000008060b7224 */ /* 0x000fca00078e020b */
[----:B------:R-:W-:-:S13]  /*21b0*/  ISETP.GE.U32.AND P0, PT, R11, R6, PT ;  /* 0x000000060b00720c */ /* 0x000fda0003f06070 */
[----:B------:R-:W-:Y:S01]  /*21c0*/  @P0 IADD3 R11, PT, PT, R11, -R6, RZ ;  /* 0x800000060b0b0210 */ /* 0x000fe20007ffe0ff */
[----:B------:R-:W-:-:S03]  /*21d0*/  @P0 VIADD R9, R9, 0x1 ;  /* 0x0000000109090836 */ /* 0x000fc60000000000 */
[----:B------:R-:W-:-:S13]  /*21e0*/  ISETP.GE.U32.AND P1, PT, R11, R6, PT ;  /* 0x000000060b00720c */ /* 0x000fda0003f26070 */
[----:B------:R-:W-:Y:S01]  /*21f0*/  @P1 VIADD R9, R9, 0x1 ;  /* 0x0000000109091836 */ /* 0x000fe20000000000 */
[----:B------:R-:W-:-:S04]  /*2200*/  @!P2 LOP3.LUT R9, RZ, R6, RZ, 0x33, !PT ;  /* 0x00000006ff09a212 */ /* 0x000fc800078e33ff */
[----:B------:R-:W-:-:S04]  /*2210*/  IADD3 R8, PT, PT, R12, R9, RZ ;  /* 0x000000090c087210 */ /* 0x000fc80007ffe0ff */
[C---:B------:R-:W-:Y:S02]  /*2220*/  LOP3.LUT R9, R8.reuse, 0x3, RZ, 0xc0, !PT ;  /* 0x0000000308097812 */ /* 0x040fe400078ec0ff */
[----:B------:R-:W-:Y:S02]  /*2230*/  ISETP.GE.U32.AND P1, PT, R8, 0x3, PT ;  /* 0x000000030800780c */ /* 0x000fe40003f26070 */
[----:B------:R-:W-:-:S13]  /*2240*/  ISETP.NE.AND P0, PT, R9, 0x3, PT ;  /* 0x000000030900780c */ /* 0x000fda0003f05270 */
[----:B------:R-:W-:Y:S05]  /*2250*/  @!P0 BRA `(.L_x_37) ;  /* 0x00000000003c8947 */ /* 0x000fea0003800000 */
[----:B------:R-:W0:Y:S01]  /*2260*/  LDCU.64 UR6, c[0x0][0x380] ;  /* 0x00007000ff0677ac */ /* 0x000e220008000a00 */
[----:B------:R-:W-:Y:S02]  /*2270*/  VIADD R8, R8, 0x1 ;  /* 0x0000000108087836 */ /* 0x000fe40000000000 */
[----:B------:R-:W-:-:S03]  /*2280*/  IMAD.WIDE.U32 R4, R7, 0x2, R4 ;  /* 0x0000000207047825 */ /* 0x000fc600078e0004 */
[----:B------:R-:W-:-:S05]  /*2290*/  LOP3.LUT R8, R8, 0x3, RZ, 0xc0, !PT ;  /* 0x0000000308087812 */ /* 0x000fca00078ec0ff */
[----:B------:R-:W-:Y:S02]  /*22a0*/  IMAD R7, R8, R6, R7 ;  /* 0x0000000608077224 */ /* 0x000fe400078e0207 */
[----:B------:R-:W-:Y:S01]  /*22b0*/  IMAD.MOV R10, RZ, RZ, -R8 ;  /* 0x000000ffff0a7224 */ /* 0x000fe200078e0a08 */
[----:B0-----:R-:W-:-:S04]  /*22c0*/  IADD3 R4, P0, PT, R4, UR6, RZ ;  /* 0x0000000604047c10 */ /* 0x001fc8000ff1e0ff */
[----:B------:R-:W-:-:S09]  /*22d0*/  IADD3.X R5, PT, PT, R5, UR7, RZ, P0, !PT ;  /* 0x0000000705057c10 */ /* 0x000fd200087fe4ff */
.L_x_38:
[----:B------:R-:W-:Y:S01]  /*22e0*/  MOV R8, R4 ;  /* 0x0000000400087202 */ /* 0x000fe20000000f00 */
[----:B------:R-:W-:Y:S02]  /*22f0*/  IMAD.MOV.U32 R9, RZ, RZ, R5 ;  /* 0x000000ffff097224 */ /* 0x000fe400078e0005 */
[----:B------:R-:W-:Y:S02]  /*2300*/  VIADD R10, R10, 0x1 ;  /* 0x000000010a0a7836 */ /* 0x000fe40000000000 */
[----:B------:R-:W-:Y:S01]  /*2310*/  IMAD.WIDE.U32 R4, R6, 0x2, R8 ;  /* 0x0000000206047825 */ /* 0x000fe200078e0008 */
[----:B------:R0:W-:Y:S02]  /*2320*/  STG.E.U16 desc[UR8][R8.64], R0 ;  /* 0x0000000008007986 */ /* 0x0001e4000c101508 */
[----:B------:R-:W-:-:S13]  /*2330*/  ISETP.NE.AND P0, PT, R10, RZ, PT ;  /* 0x000000ff0a00720c */ /* 0x000fda0003f05270 */
[----:B0-----:R-:W-:Y:S05]  /*2340*/  @P0 BRA `(.L_x_38) ;  /* 0xfffffffc00e40947 */ /* 0x001fea000383ffff */
.L_x_37:
[----:B------:R-:W-:Y:S05]  /*2350*/  BSYNC.RECONVERGENT B0 ;  /* 0x0000000000007941 */ /* 0x000fea0003800200 */
.L_x_36:
[----:B------:R-:W-:Y:S05]  /*2360*/  @!P1 EXIT ;  /* 0x000000000000994d */ /* 0x000fea0003800000 */
.L_x_39:
[----:B------:R-:W-:Y:S01]  /*2370*/  IADD3 R9, PT, PT, R6, R7, RZ ;  /* 0x0000000706097210 */ /* 0x000fe20007ffe0ff */
[----:B------:R-:W-:Y:S01]  /*2380*/  IMAD.WIDE.U32 R4, R7, 0x2, R2 ;  /* 0x0000000207047825 */ /* 0x000fe200078e0002 */
[C---:B------:R-:W-:Y:S02]  /*2390*/  PRMT R14, R0.reuse, 0x7610, R14 ;  /* 0x00007610000e7816 */ /* 0x040fe4000000000e */
[C---:B------:R-:W-:Y:S01]  /*23a0*/  PRMT R15, R0.reuse, 0x7610, R15 ;  /* 0x00007610000f7816 */ /* 0x040fe2000000000f */
[C---:B------:R-:W-:Y:S01]  /*23b0*/  IMAD.IADD R11, R9.reuse, 0x1, R6 ;  /* 0x00000001090b7824 */ /* 0x040fe200078e0206 */
[----:B------:R-:W-:Y:S01]  /*23c0*/  PRMT R16, R0, 0x7610, R16 ;  /* 0x0000761000107816 */ /* 0x000fe20000000010 */
[----:B------:R-:W-:Y:S01]  /*23d0*/  IMAD.WIDE.U32 R8, R9, 0x2, R2 ;  /* 0x0000000209087825 */ /* 0x000fe200078e0002 */
[----:B------:R0:W-:Y:S03]  /*23e0*/  STG.E.U16 desc[UR8][R4.64], R0 ;  /* 0x0000000004007986 */ /* 0x0001e6000c101508 */
[C---:B------:R-:W-:Y:S01]  /*23f0*/  IMAD.IADD R7, R11.reuse, 0x1, R6 ;  /* 0x000000010b077824 */ /* 0x040fe200078e0206 */
[----:B------:R0:W-:Y:S01]  /*2400*/  STG.E.U16 desc[UR8][R8.64], R14 ;  /* 0x0000000e08007986 */ /* 0x0001e2000c101508 */
[----:B------:R-:W-:-:S04]  /*2410*/  IMAD.WIDE.U32 R10, R11, 0x2, R2 ;  /* 0x000000020b0a7825 */ /* 0x000fc800078e0002 */
[C---:B------:R-:W-:Y:S01]  /*2420*/  IMAD.WIDE.U32 R12, R7.reuse, 0x2, R2 ;  /* 0x00000002070c7825 */ /* 0x040fe200078e0002 */
[----:B------:R0:W-:Y:S01]  /*2430*/  STG.E.U16 desc[UR8][R10.64], R15 ;  /* 0x0000000f0a007986 */ /* 0x0001e2000c101508 */
[----:B------:R-:W-:-:S03]  /*2440*/  IADD3 R7, PT, PT, R7, R6, RZ ;  /* 0x0000000607077210 */ /* 0x000fc60007ffe0ff */
[----:B------:R0:W-:Y:S01]  /*2450*/  STG.E.U16 desc[UR8][R12.64], R16 ;  /* 0x000000100c007986 */ /* 0x0001e2000c101508 */
[----:B------:R-:W-:-:S13]  /*2460*/  ISETP.GE.AND P0, PT, R7, UR4, PT ;  /* 0x0000000407007c0c */ /* 0x000fda000bf06270 */
[----:B0-----:R-:W-:Y:S05]  /*2470*/  @!P0 BRA `(.L_x_39) ;  /* 0xfffffffc00bc8947 */ /* 0x001fea000383ffff */
[----:B------:R-:W-:Y:S05]  /*2480*/  EXIT ;  /* 0x000000000000794d */ /* 0x000fea0003800000 */
        .weak           $__internal_0_$__cuda_sm20_rcp_rn_f32_slowpath
        .type           $__internal_0_$__cuda_sm20_rcp_rn_f32_slowpath,@function
        .size           $__internal_0_$__cuda_sm20_rcp_rn_f32_slowpath,(.L_x_96 - $__internal_0_$__cuda_sm20_rcp_rn_f32_slowpath)
$__internal_0_$__cuda_sm20_rcp_rn_f32_slowpath:
[----:B------:R-:W-:-:S05]  /*2490*/  IMAD.SHL.U32 R9, R0, 0x2, RZ ;  /* 0x0000000200097824 */ /* 0x000fca00078e00ff */
[----:B------:R-:W-:-:S04]  /*24a0*/  SHF.R.U32.HI R14, RZ, 0x18, R9 ;  /* 0x00000018ff0e7819 */ /* 0x000fc80000011609 */
[----:B------:R-:W-:-:S13]  /*24b0*/  ISETP.NE.U32.AND P0, PT, R14, RZ, PT ;  /* 0x000000ff0e00720c */ /* 0x000fda0003f05070 */
[----:B------:R-:W-:Y:S05]  /*24c0*/  @P0 BRA `(.L_x_40) ;  /* 0x00000000002c0947 */ /* 0x000fea0003800000 */
[----:B------:R-:W-:-:S05]  /*24d0*/  IMAD.SHL.U32 R9, R0, 0x2, RZ ;  /* 0x0000000200097824 */ /* 0x000fca00078e00ff */
[----:B------:R-:W-:-:S13]  /*24e0*/  ISETP.NE.AND P0, PT, R9, RZ, PT ;  /* 0x000000ff0900720c */ /* 0x000fda0003f05270 */
[----:B------:R2:W3:Y:S01]  /*24f0*/  @!P0 MUFU.RCP R9, R0 ;  /* 0x0000000000098308 */ /* 0x0004e20000001000 */
[----:B------:R-:W-:Y:S05]  /*2500*/  @!P0 BRA `(.L_x_41) ;  /* 0x0000000000a48947 */ /* 0x000fea0003800000 */
[----:B------:R-:W-:-:S04]  /*2510*/  FFMA R10, R0, 1.84467440737095516160e+19, RZ ;  /* 0x5f800000000a7823 */ /* 0x000fc800000000ff */
[----:B---3--:R-:W2:Y:S02]  /*2520*/  MUFU.RCP R9, R10 ;  /* 0x0000000a00097308 */ /* 0x008ea40000001000 */
[----:B--2---:R-:W-:-:S04]  /*2530*/  FFMA R0, R10, R9, -1 ;  /* 0xbf8000000a007423 */ /* 0x004fc80000000009 */
[----:B------:R-:W-:-:S04]  /*2540*/  FADD.FTZ R0, -R0, -RZ ;  /* 0x800000ff00007221 */ /* 0x000fc80000010100 */
[----:B------:R-:W-:-:S04]  /*2550*/  FFMA R0, R9, R0, R9 ;  /* 0x0000000009007223 */ /* 0x000fc80000000009 */
[----:B------:R-:W-:Y:S01]  /*2560*/  FFMA R9, R0, 1.84467440737095516160e+19, RZ ;  /* 0x5f80000000097823 */ /* 0x000fe200000000ff */
[----:B------:R-:W-:Y:S06]  /*2570*/  BRA `(.L_x_41) ;  /* 0x0000000000887947 */ /* 0x000fec0003800000 */
.L_x_40:
[----:B------:R-:W-:-:S04]  /*2580*/  IADD3 R16, PT, PT, R14, -0xfd, RZ ;  /* 0xffffff030e107810 */ /* 0x000fc80007ffe0ff */
[----:B------:R-:W-:-:S13]  /*2590*/  ISETP.GT.U32.AND P0, PT, R16, 0x1, PT ;  /* 0x000000011000780c */ /* 0x000fda0003f04070 */
[----:B------:R-:W-:Y:S05]  /*25a0*/  @P0 BRA `(.L_x_42) ;  /* 0x0000000000780947 */ /* 0x000fea0003800000 */
[----:B------:R-:W-:Y:S01]  /*25b0*/  LOP3.LUT R9, R0, 0x7fffff, RZ, 0xc0, !PT ;  /* 0x007fffff00097812 */ /* 0x000fe200078ec0ff */
[----:B------:R-:W-:-:S03]  /*25c0*/  IMAD.MOV.U32 R13, RZ, RZ, 0x3 ;  /* 0x00000003ff0d7424 */ /* 0x000fc600078e00ff */
[----:B------:R-:W-:Y:S02]  /*25d0*/  LOP3.LUT R9, R9, 0x3f800000, RZ, 0xfc, !PT ;  /* 0x3f80000009097812 */ /* 0x000fe400078efcff */
[----:B------:R-:W-:Y:S02]  /*25e0*/  SHF.L.U32 R13, R13, R16, RZ ;  /* 0x000000100d0d7219 */ /* 0x000fe400000006ff */
[----:B------:R-:W0:Y:S02]  /*25f0*/  MUFU.RCP R10, R9 ;  /* 0x00000009000a7308 */ /* 0x000e240000001000 */
[----:B0-----:R-:W-:-:S04]  /*2600*/  FFMA R11, R9, R10, -1 ;  /* 0xbf800000090b7423 */ /* 0x001fc8000000000a */
[----:B------:R-:W-:-:S04]  /*2610*/  FADD.FTZ R11, -R11, -RZ ;  /* 0x800000ff0b0b7221 */ /* 0x000fc80000010100 */
[CCC-:B------:R-:W-:Y:S01]  /*2620*/  FFMA.RM R12, R10.reuse, R11.reuse, R10.reuse ;  /* 0x0000000b0a0c7223 */ /* 0x1c0fe2000000400a */
[----:B------:R-:W-:-:S04]  /*2630*/  FFMA.RP R11, R10, R11, R10 ;  /* 0x0000000b0a0b7223 */ /* 0x000fc8000000800a */
[C---:B------:R-:W-:Y:S02]  /*2640*/  LOP3.LUT R10, R12.reuse, 0x7fffff, RZ, 0xc0, !PT ;  /* 0x007fffff0c0a7812 */ /* 0x040fe400078ec0ff */
[----:B------:R-:W-:Y:S02]  /*2650*/  FSETP.NEU.FTZ.AND P0, PT, R12, R11, PT ;  /* 0x0000000b0c00720b */ /* 0x000fe40003f1d000 */
[----:B------:R-:W-:Y:S02]  /*2660*/  LOP3.LUT R10, R10, 0x800000, RZ, 0xfc, !PT ;  /* 0x008000000a0a7812 */ /* 0x000fe400078efcff */
[----:B------:R-:W-:Y:S02]  /*2670*/  SEL R11, RZ, 0xffffffff, !P0 ;  /* 0xffffffffff0b7807 */ /* 0x000fe40004000000 */
[----:B------:R-:W-:-:S03]  /*2680*/  LOP3.LUT R13, R13, R10, RZ, 0xc0, !PT ;  /* 0x0000000a0d0d7212 */ /* 0x000fc600078ec0ff */
[----:B------:R-:W-:Y:S01]  /*2690*/  IMAD.MOV R11, RZ, RZ, -R11 ;  /* 0x000000ffff0b7224 */ /* 0x000fe200078e0a0b */
[----:B------:R-:W-:-:S04]  /*26a0*/  SHF.R.U32.HI R13, RZ, R16, R13 ;  /* 0x00000010ff0d7219 */ /* 0x000fc8000001160d */
[----:B------:R-:W-:Y:S02]  /*26b0*/  LOP3.LUT P1, RZ, R11, R16, R10, 0xf8, !PT ;  /* 0x000000100bff7212 */ /* 0x000fe4000782f80a */
[C---:B------:R-:W-:Y:S02]  /*26c0*/  LOP3.LUT P0, RZ, R13.reuse, 0x1, RZ, 0xc0, !PT ;  /* 0x000000010dff7812 */ /* 0x040fe4000780c0ff */
[----:B------:R-:W-:-:S04]  /*26d0*/  LOP3.LUT P2, RZ, R13, 0x2, RZ, 0xc0, !PT ;  /* 0x000000020dff7812 */ /* 0x000fc8000784c0ff */
[----:B------:R-:W-:Y:S02]  /*26e0*/  PLOP3.LUT P0, PT, P0, P1, P2, 0xe0, 0x0 ;  /* 0x000000000000781c */ /* 0x000fe40000703c20 */
[----:B------:R-:W-:Y:S02]  /*26f0*/  LOP3.LUT P1, RZ, R0, 0x7fffff, RZ, 0xc0, !PT ;  /* 0x007fffff00ff7812 */ /* 0x000fe4000782c0ff */
[----:B------:R-:W-:-:S04]  /*2700*/  SEL R9, RZ, 0x1, !P0 ;  /* 0x00000001ff097807 */ /* 0x000fc80004000000 */
[----:B------:R-:W-:-:S04]  /*2710*/  IADD3 R9, PT, PT, -R9, RZ, RZ ;  /* 0x000000ff09097210 */ /* 0x000fc80007ffe1ff */
[----:B------:R-:W-:Y:S01]  /*2720*/  ISETP.GE.AND P0, PT, R9, RZ, PT ;  /* 0x000000ff0900720c */ /* 0x000fe20003f06270 */
[----:B------:R-:W-:-:S05]  /*2730*/  VIADD R9, R14, 0xffffff04 ;  /* 0xffffff040e097836 */ /* 0x000fca0000000000 */
[----:B------:R-:W-:-:S07]  /*2740*/  SHF.R.U32.HI R9, RZ, R9, R10 ;  /* 0x00000009ff097219 */ /* 0x000fce000001160a */
[----:B------:R-:W-:-:S05]  /*2750*/  @!P0 VIADD R9, R9, 0x1 ;  /* 0x0000000109098836 */ /* 0x000fca0000000000 */
[----:B------:R-:W-:-:S04]  /*2760*/  @!P1 SHF.L.U32 R9, R9, 0x1, RZ ;  /* 0x0000000109099819 */ /* 0x000fc800000006ff */
[----:B------:R-:W-:Y:S01]  /*2770*/  LOP3.LUT R9, R9, 0x80000000, R0, 0xf8, !PT ;  /* 0x8000000009097812 */ /* 0x000fe200078ef800 */
[----:B------:R-:W-:Y:S06]  /*2780*/  BRA `(.L_x_41) ;  /* 0x0000000000047947 */ /* 0x000fec0003800000 */
.L_x_42:
[----:B------:R0:W1:Y:S02]  /*2790*/  MUFU.RCP R9, R0 ;  /* 0x0000000000097308 */ /* 0x0000640000001000 */
.L_x_41:
[----:B0123--:R-:W-:Y:S02]  /*27a0*/  IMAD.MOV.U32 R0, RZ, RZ, R9 ;  /* 0x000000ffff007224 */ /* 0x00ffe400078e0009 */
[----:B------:R-:W-:-:S04]  /*27b0*/  HFMA2 R9, -RZ, RZ, 0, 0 ;  /* 0x00000000ff097431 */ /* 0x000fc800000001ff */
[----:B------:R-:W-:Y:S05]  /*27c0*/  RET.REL.NODEC R8 `(_Z14softmax_kernelP6__halfii) ;  /* 0xffffffd8080c7950 */ /* 0x000fea0003c3ffff */
.L_x_43:
[----:B------:R-:W-:-:S00]  /*27d0*/  BRA `(.L_x_43) ;  /* 0xfffffffc00fc7947 */ /* 0x000fc0000383ffff */
[----:B------:R-:W-:-:S00]  /*27e0*/  NOP ;  /* 0x0000000000007918 */ /* 0x000fc00000000000 */
        /* <DEDUP_REMOVED lines=9> */
.L_x_96:


//--------------------- .text._Z17vector_add_kernelPK6__halfS1_PS_i --------------------------
	.section	.text._Z17vector_add_kernelPK6__halfS1_PS_i,"ax",@progbits
	.align	128
        .global         _Z17vector_add_kernelPK6__halfS1_PS_i
        .type           _Z17vector_add_kernelPK6__halfS1_PS_i,@function
        .size           _Z17vector_add_kernelPK6__halfS1_PS_i,(.L_x_101 - _Z17vector_add_kernelPK6__halfS1_PS_i)
        .other          _Z17vector_add_kernelPK6__halfS1_PS_i,@"STO_CUDA_ENTRY STV_DEFAULT"
_Z17vector_add_kernelPK6__halfS1_PS_i:
.text._Z17vector_add_kernelPK6__halfS1_PS_i:
[----:B------:R-:W-:Y:S01]  /*0000*/  LDC R1, c[0x0][0x37c] ;  /* 0x0000df00ff017b82 */ /* 0x000fe20000000800 */
[----:B------:R-:W0:Y:S07]  /*0010*/  S2R R0, SR_TID.X ;  /* 0x0000000000007919 */ /* 0x000e2e0000002100 */
[----:B------:R-:W0:Y:S01]  /*0020*/  S2UR UR4, SR_CTAID.X ;  /* 0x00000000000479c3 */ /* 0x000e220000002500 */
[----:B------:R-:W1:Y:S07]  /*0030*/  LDCU UR5, c[0x0][0x398] ;  /* 0x00007300ff0577ac */ /* 0x000e6e0008000800 */
[----:B------:R-:W0:Y:S02]  /*0040*/  LDC R9, c[0x0][0x360] ;  /* 0x0000d800ff097b82 */ /* 0x000e240000000800 */
[----:B0-----:R-:W-:-:S05]  /*0050*/  IMAD R9, R9, UR4, R0 ;  /* 0x0000000409097c24 */ /* 0x001fca000f8e0200 */
[----:B-1----:R-:W-:-:S13]  /*0060*/  ISETP.GE.AND P0, PT, R9, UR5, PT ;  /* 0x0000000509007c0c */ /* 0x002fda000bf06270 */
[----:B------:R-:W-:Y:S05]  /*0070*/  @P0 EXIT ;  /* 0x000000000000094d */ /* 0x000fea0003800000 */
[----:B------:R-:W0:Y:S01]  /*0080*/  LDC.64 R2, c[0x0][0x380] ;  /* 0x0000e000ff027b82 */ /* 0x000e220000000a00 */
[----:B------:R-:W1:Y:S07]  /*0090*/  LDCU.64 UR4, c[0x0][0x358] ;  /* 0x00006b00ff0477ac */ /* 0x000e6e0008000a00 */
[----:B------:R-:W2:Y:S08]  /*00a0*/  LDC.64 R4, c[0x0][0x388] ;  /* 0x0000e200ff047b82 */ /* 0x000eb00000000a00 */
[----:B------:R-:W3:Y:S01]  /*00b0*/  LDC.64 R6, c[0x0][0x390] ;  /* 0x0000e400ff067b82 */ /* 0x000ee20000000a00 */
[----:B0-----:R-:W-:-:S06]  /*00c0*/  IMAD.WIDE R2, R9, 0x2, R2 ;  /* 0x0000000209027825 */ /* 0x001fcc00078e0202 */
[----:B-1----:R-:W4:Y:S01]  /*00d0*/  LDG.E.U16.CONSTANT R2, desc[UR4][R2.64] ;  /* 0x0000000402027981 */ /* 0x002f22000c1e9500 */
[----:B--2---:R-:W-:-:S06]  /*00e0*/  IMAD.WIDE R4, R9, 0x2, R4 ;  /* 0x0000000209047825 */ /* 0x004fcc00078e0204 */
[----:B------:R-:W2:Y:S01]  /*00f0*/  LDG.E.U16.CONSTANT R4, desc[UR4][R4.64] ;  /* 0x0000000404047981 */ /* 0x000ea2000c1e9500 */
[----:B---3--:R-:W-:-:S04]  /*0100*/  IMAD.WIDE R6, R9, 0x2, R6 ;  /* 0x0000000209067825 */ /* 0x008fc800078e0206 */
[----:B----4-:R-:W-:Y:S02]  /*0110*/  HADD2.F32 R0, -RZ, R2.H0_H0 ;  /* 0x20000002ff007230 */ /* 0x010fe40000004100 */
[----:B--2---:R-:W-:-:S05]  /*0120*/  HADD2.F32 R11, -RZ, R4.H0_H0 ;  /* 0x20000004ff0b7230 */ /* 0x004fca0000004100 */
[----:B------:R-:W-:-:S05]  /*0130*/  FADD R0, R0, R11 ;  /* 0x0000000b00007221 */ /* 0x000fca0000000000 */
[----:B------:R-:W-:-:S05]  /*0140*/  F2FP.F16.F32.PACK_AB R0, RZ, R0 ;  /* 0x00000000ff00723e */ /* 0x000fca00000000ff */
[----:B------:R-:W-:Y:S01]  /*0150*/  STG.E.U16 desc[UR4][R6.64], R0 ;  /* 0x0000000006007986 */ /* 0x000fe2000c101504 */
[----:B------:R-:W-:Y:S05]  /*0160*/  EXIT ;  /* 0x000000000000794d */ /* 0x000fea0003800000 */
.L_x_44:
        /* <DEDUP_REMOVED lines=9> */
.L_x_101:


//--------------------- .text._Z22elementwise_mul_kernelPK6__halfS1_PS_i --------------------------
	.section	.text._Z22elementwise_mul_kernelPK6__halfS1_PS_i,"ax",@progbits
	.align	128
        .global         _Z22elementwise_mul_kernelPK6__halfS1_PS_i
        .type           _Z22elementwise_mul_kernelPK6__halfS1_PS_i,@function
        .size           _Z22elementwise_mul_kernelPK6__halfS1_PS_i,(.L_x_102 - _Z22elementwise_mul_kernelPK6__halfS1_PS_i)
        .other          _Z22elementwise_mul_kernelPK6__halfS1_PS_i,@"STO_CUDA_ENTRY STV_DEFAULT"
_Z22elementwise_mul_kernelPK6__halfS1_PS_i:
.text._Z22elementwise_mul_kernelPK6__halfS1_PS_i:
        /* <DEDUP_REMOVED lines=19> */
[----:B------:R-:W-:-:S05]  /*0130*/  FMUL R0, R0, R11 ;  /* 0x0000000b00007220 */ /* 0x000fca0000400000 */
[----:B------:R-:W-:-:S05]  /*0140*/  F2FP.F16.F32.PACK_AB R0, RZ, R0 ;  /* 0x00000000ff00723e */ /* 0x000fca00000000ff */
[----:B------:R-:W-:Y:S01]  /*0150*/  STG.E.U16 desc[UR4][R6.64], R0 ;  /* 0x0000000006007986 */ /* 0x000fe2000c101504 */
[----:B------:R-:W-:Y:S05]  /*0160*/  EXIT ;  /* 0x000000000000794d */ /* 0x000fea0003800000 */
.L_x_45:
        /* <DEDUP_REMOVED lines=9> */
.L_x_102:


//--------------------- .text._Z15silu_mul_kernelPK6__halfS1_PS_i --------------------------
	.section	.text._Z15silu_mul_kernelPK6__halfS1_PS_i,"ax",@progbits
	.align	128
        .global         _Z15silu_mul_kernelPK6__halfS1_PS_i
        .type           _Z15silu_mul_kernelPK6__halfS1_PS_i,@function
        .size           _Z15silu_mul_kernelPK6__halfS1_PS_i,(.L_x_97 - _Z15silu_mul_kernelPK6__halfS1_PS_i)
        .other          _Z15silu_mul_kernelPK6__halfS1_PS_i,@"STO_CUDA_ENTRY STV_DEFAULT"
_Z15silu_mul_kernelPK6__halfS1_PS_i:
.text._Z15silu_mul_kernelPK6__halfS1_PS_i:
        /* <DEDUP_REMOVED lines=10> */
[----:B------:R-:W2:Y:S01]  /*00a0*/  LDC.64 R6, c[0x0][0x380] ;  /* 0x0000e000ff067b82 */ /* 0x000ea20000000a00 */
[----:B0-----:R-:W-:-:S05]  /*00b0*/  IMAD.WIDE R8, R2, 0x2, R8 ;  /* 0x0000000202087825 */ /* 0x001fca00078e0208 */
[----:B-1----:R-:W3:Y:S01]  /*00c0*/  LDG.E.U16.CONSTANT R4, desc[UR4][R8.64] ;  /* 0x0000000408047981 */ /* 0x002ee2000c1e9500 */
[----:B--2---:R-:W-:-:S06]  /*00d0*/  IMAD.WIDE R6, R2, 0x2, R6 ;  /* 0x0000000202067825 */ /* 0x004fcc00078e0206 */
[----:B------:R-:W2:Y:S01]  /*00e0*/  LDG.E.U16.CONSTANT R6, desc[UR4][R6.64] ;  /* 0x0000000406067981 */ /* 0x000ea2000c1e9500 */
[----:B---3--:R-:W-:-:S05]  /*00f0*/  HADD2.F32 R4, -RZ, R4.H0_H0 ;  /* 0x20000004ff047230 */ /* 0x008fca0000004100 */
[----:B------:R-:W-:Y:S01]  /*0100*/  FSETP.NE.AND P0, PT, |R4|, +INF , PT ;  /* 0x7f8000000400780b */ /* 0x000fe20003f05200 */
[----:B--2---:R-:W-:-:S05]  /*0110*/  HADD2.F32 R0, -RZ, R6.H0_H0 ;  /* 0x20000006ff007230 */ /* 0x004fca0000004100 */
[----:B------:R-:W-:-:S13]  /*0120*/  FSETP.NE.AND P0, PT, |R0|, +INF , P0 ;  /* 0x7f8000000000780b */ /* 0x000fda0000705200 */
[----:B------:R-:W0:Y:S02]  /*0130*/  @!P0 LDC.64 R10, c[0x0][0x390] ;  /* 0x0000e400ff0a8b82 */ /* 0x000e240000000a00 */
[----:B0-----:R-:W-:-:S05]  /*0140*/  @!P0 IMAD.WIDE R10, R2, 0x2, R10 ;  /* 0x00000002020a8825 */ /* 0x001fca00078e020a */
[----:B------:R0:W-:Y:S01]  /*0150*/  @!P0 STG.E.U16 desc[UR4][R10.64], RZ ;  /* 0x000000ff0a008986 */ /* 0x0001e2000c101504 */
[----:B------:R-:W-:Y:S05]  /*0160*/  @!P0 EXIT ;  /* 0x000000000000894d */ /* 0x000fea0003800000 */
[----:B------:R-:W-:Y:S01]  /*0170*/  FMNMX R0, R0, -88, !PT ;  /* 0xc2b0000000007809 */ /* 0x000fe20007800000 */
[----:B------:R-:W-:Y:S01]  /*0180*/  IMAD.MOV.U32 R3, RZ, RZ, 0x3bbb989d ;  /* 0x3bbb989dff037424 */ /* 0x000fe200078e00ff */
[----:B------:R-:W-:Y:S01]  /*0190*/  BSSY.RECONVERGENT B0, `(.L_x_46) ;  /* 0x0000016000007945 */ /* 0x000fe20003800200 */
[----:B------:R-:W-:Y:S01]  /*01a0*/  IMAD.MOV.U32 R6, RZ, RZ, 0x437c0000 ;  /* 0x437c0000ff067424 */ /* 0x000fe200078e00ff */
[----:B------:R-:W-:-:S05]  /*01b0*/  FMNMX R0, R0, 88, PT ;  /* 0x42b0000000007809 */ /* 0x000fca0003800000 */
[----:B------:R-:W-:-:S04]  /*01c0*/  FFMA.SAT R3, R0, -R3, 0.5 ;  /* 0x3f00000000037423 */ /* 0x000fc80000002803 */
[----:B------:R-:W-:-:S04]  /*01d0*/  FFMA.RM R3, R3, R6, 12582913 ;  /* 0x4b40000103037423 */ /* 0x000fc80000004006 */
[C---:B------:R-:W-:Y:S01]  /*01e0*/  FADD R5, R3.reuse, -12583039 ;  /* 0xcb40007f03057421 */ /* 0x040fe20000000000 */
[----:B------:R-:W-:-:S03]  /*01f0*/  IMAD.SHL.U32 R3, R3, 0x800000, RZ ;  /* 0x0080000003037824 */ /* 0x000fc600078e00ff */
[----:B------:R-:W-:-:S04]  /*0200*/  FFMA R5, R0, -1.4426950216293334961, -R5 ;  /* 0xbfb8aa3b00057823 */ /* 0x000fc80000000805 */
[----:B------:R-:W-:-:S04]  /*0210*/  FFMA R5, R0, -1.925963033500011079e-08, R5 ;  /* 0xb2a5706000057823 */ /* 0x000fc80000000005 */
[----:B------:R-:W1:Y:S02]  /*0220*/  MUFU.EX2 R6, R5 ;  /* 0x0000000500067308 */ /* 0x000e640000000800 */
[----:B-1----:R-:W-:-:S06]  /*0230*/  FFMA R3, R3, R6, 1 ;  /* 0x3f80000003037423 */ /* 0x002fcc0000000006 */
[----:B------:R-:W1:Y:S08]  /*0240*/  MUFU.RCP R6, R3 ;  /* 0x0000000300067308 */ /* 0x000e700000001000 */
[----:B------:R-:W2:Y:S01]  /*0250*/  FCHK P0, R0, R3 ;  /* 0x0000000300007302 */ /* 0x000ea20000000000 */
[----:B-1----:R-:W-:-:S04]  /*0260*/  FFMA R7, -R3, R6, 1 ;  /* 0x3f80000003077423 */ /* 0x002fc80000000106 */
[----:B------:R-:W-:-:S04]  /*0270*/  FFMA R7, R6, R7, R6 ;  /* 0x0000000706077223 */ /* 0x000fc80000000006 */
[----:B------:R-:W-:-:S04]  /*0280*/  FFMA R6, R0, R7, RZ ;  /* 0x0000000700067223 */ /* 0x000fc800000000ff */
[----:B------:R-:W-:-:S04]  /*0290*/  FFMA R8, -R3, R6, R0 ;  /* 0x0000000603087223 */ /* 0x000fc80000000100 */
[----:B------:R-:W-:Y:S01]  /*02a0*/  FFMA R9, R7, R8, R6 ;  /* 0x0000000807097223 */ /* 0x000fe20000000006 */
[----:B--2---:R-:W-:Y:S06]  /*02b0*/  @!P0 BRA `(.L_x_47) ;  /* 0x00000000000c8947 */ /* 0x004fec0003800000 */
[----:B------:R-:W-:-:S07]  /*02c0*/  MOV R6, 0x2e0 ;  /* 0x000002e000067802 */ /* 0x000fce0000000f00 */
[----:B0-----:R-:W-:Y:S05]  /*02d0*/  CALL.REL.NOINC `($__internal_1_$__cuda_sm3x_div_rn_noftz_f32_slowpath) ;  /* 0x0000000000287944 */ /* 0x001fea0003c00000 */
[----:B------:R-:W-:-:S07]  /*02e0*/  IMAD.MOV.U32 R9, RZ, RZ, R0 ;  /* 0x000000ffff097224 */ /* 0x000fce00078e0000 */
.L_x_47:
[----:B------:R-:W-:Y:S05]  /*02f0*/  BSYNC.RECONVERGENT B0 ;  /* 0x0000000000007941 */ /* 0x000fea0003800200 */
.L_x_46:
[----:B------:R-:W1:Y:S01]  /*0300*/  LDC.64 R6, c[0x0][0x390] ;  /* 0x0000e400ff067b82 */ /* 0x000e620000000a00 */
[----:B------:R-:W-:-:S05]  /*0310*/  FMUL R9, R4, R9 ;  /* 0x0000000904097220 */ /* 0x000fca0000400000 */
[----:B------:R-:W-:-:S04]  /*0320*/  FMNMX R9, R9, -65504, !PT ;  /* 0xc77fe00009097809 */ /* 0x000fc80007800000 */
[----:B------:R-:W-:-:S04]  /*0330*/  FMNMX R9, R9, 65504, PT ;  /* 0x477fe00009097809 */ /* 0x000fc80003800000 */
[----:B------:R-:W-:Y:S01]  /*0340*/  F2FP.F16.F32.PACK_AB R9, RZ, R9 ;  /* 0x00000009ff09723e */ /* 0x000fe200000000ff */
[----:B-1----:R-:W-:-:S05]  /*0350*/  IMAD.WIDE R6, R2, 0x2, R6 ;  /* 0x0000000202067825 */ /* 0x002fca00078e0206 */
[----:B------:R-:W-:Y:S01]  /*0360*/  STG.E.U16 desc[UR4][R6.64], R9 ;  /* 0x0000000906007986 */ /* 0x000fe2000c101504 */
[----:B------:R-:W-:Y:S05]  /*0370*/  EXIT ;  /* 0x000000000000794d */ /* 0x000fea0003800000 */
        .weak           $__internal_1_$__cuda_sm3x_div_rn_noftz_f32_slowpath
        .type           $__internal_1_$__cuda_sm3x_div_rn_noftz_f32_slowpath,@function
        .size           $__internal_1_$__cuda_sm3x_div_rn_noftz_f32_slowpath,(.L_x_97 - $__internal_1_$__cuda_sm3x_div_rn_noftz_f32_slowpath)
$__internal_1_$__cuda_sm3x_div_rn_noftz_f32_slowpath:
[--C-:B------:R-:W-:Y:S01]  /*0380*/  SHF.R.U32.HI R7, RZ, 0x17, R3.reuse ;  /* 0x00000017ff077819 */ /* 0x100fe20000011603 */
[----:B------:R-:W-:Y:S01]  /*0390*/  BSSY.RECONVERGENT B1, `(.L_x_48) ;  /* 0x0000064000017945 */ /* 0x000fe20003800200 */
[--C-:B------:R-:W-:Y:S01]  /*03a0*/  SHF.R.U32.HI R5, RZ, 0x17, R0.reuse ;  /* 0x00000017ff057819 */ /* 0x100fe20000011600 */
[----:B------:R-:W-:Y:S01]  /*03b0*/  IMAD.MOV.U32 R8, RZ, RZ, R0 ;  /* 0x000000ffff087224 */ /* 0x000fe200078e0000 */
[----:B------:R-:W-:Y:S01]  /*03c0*/  LOP3.LUT R7, R7, 0xff, RZ, 0xc0, !PT ;  /* 0x000000ff07077812 */ /* 0x000fe200078ec0ff */
[----:B------:R-:W-:Y:S01]  /*03d0*/  IMAD.MOV.U32 R9, RZ, RZ, R3 ;  /* 0x000000ffff097224 */ /* 0x000fe200078e0003 */
[----:B------:R-:W-:-:S03]  /*03e0*/  LOP3.LUT R5, R5, 0xff, RZ, 0xc0, !PT ;  /* 0x000000ff05057812 */ /* 0x000fc600078ec0ff */
[----:B------:R-:W-:Y:S02]  /*03f0*/  VIADD R12, R7, 0xffffffff ;  /* 0xffffffff070c7836 */ /* 0x000fe40000000000 */
[----:B------:R-:W-:-:S03]  /*0400*/  VIADD R11, R5, 0xffffffff ;  /* 0xffffffff050b7836 */ /* 0x000fc60000000000 */
[----:B------:R-:W-:-:S04]  /*0410*/  ISETP.GT.U32.AND P0, PT, R12, 0xfd, PT ;  /* 0x000000fd0c00780c */ /* 0x000fc80003f04070 */
[----:B------:R-:W-:-:S13]  /*0420*/  ISETP.GT.U32.OR P0, PT, R11, 0xfd, P0 ;  /* 0x000000fd0b00780c */ /* 0x000fda0000704470 */
[----:B------:R-:W-:Y:S01]  /*0430*/  @!P0 IMAD.MOV.U32 R10, RZ, RZ, RZ ;  /* 0x000000ffff0a8224 */ /* 0x000fe200078e00ff */
[----:B------:R-:W-:Y:S06]  /*0440*/  @!P0 BRA `(.L_x_49) ;  /* 0x00000000005c8947 */ /* 0x000fec0003800000 */
[----:B------:R-:W-:Y:S02]  /*0450*/  FSETP.GTU.FTZ.AND P0, PT, |R0|, +INF , PT ;  /* 0x7f8000000000780b */ /* 0x000fe40003f1c200 */
[----:B------:R-:W-:-:S04]  /*0460*/  FSETP.GTU.FTZ.AND P1, PT, |R3|, +INF , PT ;  /* 0x7f8000000300780b */ /* 0x000fc80003f3c200 */
[----:B------:R-:W-:-:S13]  /*0470*/  PLOP3.LUT P0, PT, P0, P1, PT, 0xf8, 0x8f ;  /* 0x00000000008f781c */ /* 0x000fda0000703f70 */
[----:B------:R-:W-:Y:S05]  /*0480*/  @P0 BRA `(.L_x_50) ;  /* 0x00000004004c0947 */ /* 0x000fea0003800000 */
[----:B------:R-:W-:-:S13]  /*0490*/  LOP3.LUT P0, RZ, R9, 0x7fffffff, R8, 0xc8, !PT ;  /* 0x7fffffff09ff7812 */ /* 0x000fda000780c808 */
[----:B------:R-:W-:Y:S05]  /*04a0*/  @!P0 BRA `(.L_x_51) ;  /* 0x00000004003c8947 */ /* 0x000fea0003800000 */
[C---:B------:R-:W-:Y:S02]  /*04b0*/  FSETP.NEU.FTZ.AND P2, PT, |R0|.reuse, +INF , PT ;  /* 0x7f8000000000780b */ /* 0x040fe40003f5d200 */
[----:B------:R-:W-:Y:S02]  /*04c0*/  FSETP.NEU.FTZ.AND P1, PT, |R3|, +INF , PT ;  /* 0x7f8000000300780b */ /* 0x000fe40003f3d200 */
[----:B------:R-:W-:-:S11]  /*04d0*/  FSETP.NEU.FTZ.AND P0, PT, |R0|, +INF , PT ;  /* 0x7f8000000000780b */ /* 0x000fd60003f1d200 */
[----:B------:R-:W-:Y:S05]  /*04e0*/  @!P1 BRA !P2, `(.L_x_51) ;  /* 0x00000004002c9947 */ /* 0x000fea0005000000 */
[----:B------:R-:W-:-:S04]  /*04f0*/  LOP3.LUT P2, RZ, R8, 0x7fffffff, RZ, 0xc0, !PT ;  /* 0x7fffffff08ff7812 */ /* 0x000fc8000784c0ff */
[----:B------:R-:W-:-:S13]  /*0500*/  PLOP3.LUT P1, PT, P1, P2, PT, 0x2f, 0xf2 ;  /* 0x0000000000f2781c */ /* 0x000fda0000f24577 */
[----:B------:R-:W-:Y:S05]  /*0510*/  @P1 BRA `(.L_x_52) ;  /* 0x0000000400181947 */ /* 0x000fea0003800000 */
[----:B------:R-:W-:-:S04]  /*0520*/  LOP3.LUT P1, RZ, R9, 0x7fffffff, RZ, 0xc0, !PT ;  /* 0x7fffffff09ff7812 */ /* 0x000fc8000782c0ff */
[----:B------:R-:W-:-:S13]  /*0530*/  PLOP3.LUT P0, PT, P0, P1, PT, 0x2f, 0xf2 ;  /* 0x0000000000f2781c */ /* 0x000fda0000702577 */
[----:B------:R-:W-:Y:S05]  /*0540*/  @P0 BRA `(.L_x_53) ;  /* 0x0000000400000947 */ /* 0x000fea0003800000 */
[----:B------:R-:W-:Y:S02]  /*0550*/  ISETP.GE.AND P0, PT, R11, RZ, PT ;  /* 0x000000ff0b00720c */ /* 0x000fe40003f06270 */
[----:B------:R-:W-:-:S11]  /*0560*/  ISETP.GE.AND P1, PT, R12, RZ, PT ;  /* 0x000000ff0c00720c */ /* 0x000fd60003f26270 */
[----:B------:R-:W-:Y:S02]  /*0570*/  @P0 IMAD.MOV.U32 R10, RZ, RZ, RZ ;  /* 0x000000ffff0a0224 */ /* 0x000fe400078e00ff */
[----:B------:R-:W-:Y:S01]  /*0580*/  @!P0 FFMA R8, R0, 1.84467440737095516160e+19, RZ ;  /* 0x5f80000000088823 */ /* 0x000fe200000000ff */
[----:B------:R-:W-:Y:S02]  /*0590*/  @!P0 IMAD.MOV.U32 R10, RZ, RZ, -0x40 ;  /* 0xffffffc0ff0a8424 */ /* 0x000fe400078e00ff */
[----:B------:R-:W-:Y:S02]  /*05a0*/  @!P1 FFMA R9, R3, 1.84467440737095516160e+19, RZ ;  /* 0x5f80000003099823 */ /* 0x000fe400000000ff */
[----:B------:R-:W-:-:S07]  /*05b0*/  @!P1 VIADD R10, R10, 0x40 ;  /* 0x000000400a0a9836 */ /* 0x000fce0000000000 */
.L_x_49:
[----:B------:R-:W-:Y:S01]  /*05c0*/  LEA R0, R7, 0xc0800000, 0x17 ;  /* 0xc080000007007811 */ /* 0x000fe200078eb8ff */
[----:B------:R-:W-:Y:S01]  /*05d0*/  VIADD R5, R5, 0xffffff81 ;  /* 0xffffff8105057836 */ /* 0x000fe20000000000 */
[----:B------:R-:W-:Y:S03]  /*05e0*/  BSSY.RECONVERGENT B2, `(.L_x_54) ;  /* 0x0000035000027945 */ /* 0x000fe60003800200 */
[----:B------:R-:W-:Y:S02]  /*05f0*/  IMAD.IADD R9, R9, 0x1, -R0 ;  /* 0x0000000109097824 */ /* 0x000fe400078e0a00 */
[C---:B------:R-:W-:Y:S01]  /*0600*/  IMAD R0, R5.reuse, -0x800000, R8 ;  /* 0xff80000005007824 */ /* 0x040fe200078e0208 */
[----:B------:R-:W-:Y:S01]  /*0610*/  IADD3 R5, PT, PT, R5, 0x7f, -R7 ;  /* 0x0000007f05057810 */ /* 0x000fe20007ffe807 */
[----:B------:R-:W0:Y:S01]  /*0620*/  MUFU.RCP R3, R9 ;  /* 0x0000000900037308 */ /* 0x000e220000001000 */
[----:B------:R-:W-:-:S03]  /*0630*/  FADD.FTZ R11, -R9, -RZ ;  /* 0x800000ff090b7221 */ /* 0x000fc60000010100 */
[----:B------:R-:W-:Y:S02]  /*0640*/  IMAD.IADD R5, R5, 0x1, R10 ;  /* 0x0000000105057824 */ /* 0x000fe400078e020a */
[----:B0-----:R-:W-:-:S04]  /*0650*/  FFMA R12, R3, R11, 1 ;  /* 0x3f800000030c7423 */ /* 0x001fc8000000000b */
[----:B------:R-:W-:-:S04]  /*0660*/  FFMA R12, R3, R12, R3 ;  /* 0x0000000c030c7223 */ /* 0x000fc80000000003 */
[----:B------:R-:W-:-:S04]  /*0670*/  FFMA R3, R0, R12, RZ ;  /* 0x0000000c00037223 */ /* 0x000fc800000000ff */
[----:B------:R-:W-:-:S04]  /*0680*/  FFMA R8, R11, R3, R0 ;  /* 0x000000030b087223 */ /* 0x000fc80000000000 */
[----:B------:R-:W-:-:S04]  /*0690*/  FFMA R13, R12, R8, R3 ;  /* 0x000000080c0d7223 */ /* 0x000fc80000000003 */
[----:B------:R-:W-:-:S04]  /*06a0*/  FFMA R8, R11, R13, R0 ;  /* 0x0000000d0b087223 */ /* 0x000fc80000000000 */
[----:B------:R-:W-:-:S05]  /*06b0*/  FFMA R0, R12, R8, R13 ;  /* 0x000000080c007223 */ /* 0x000fca000000000d */
[----:B------:R-:W-:-:S04]  /*06c0*/  SHF.R.U32.HI R3, RZ, 0x17, R0 ;  /* 0x00000017ff037819 */ /* 0x000fc80000011600 */
[----:B------:R-:W-:-:S05]  /*06d0*/  LOP3.LUT R3, R3, 0xff, RZ, 0xc0, !PT ;  /* 0x000000ff03037812 */ /* 0x000fca00078ec0ff */
[----:B------:R-:W-:-:S04]  /*06e0*/  IMAD.IADD R7, R3, 0x1, R5 ;  /* 0x0000000103077824 */ /* 0x000fc800078e0205 */
[----:B------:R-:W-:-:S05]  /*06f0*/  VIADD R3, R7, 0xffffffff ;  /* 0xffffffff07037836 */ /* 0x000fca0000000000 */
[----:B------:R-:W-:-:S13]  /*0700*/  ISETP.GE.U32.AND P0, PT, R3, 0xfe, PT ;  /* 0x000000fe0300780c */ /* 0x000fda0003f06070 */
[----:B------:R-:W-:Y:S05]  /*0710*/  @!P0 BRA `(.L_x_55) ;  /* 0x0000000000808947 */ /* 0x000fea0003800000 */
[----:B------:R-:W-:-:S13]  /*0720*/  ISETP.GT.AND P0, PT, R7, 0xfe, PT ;  /* 0x000000fe0700780c */ /* 0x000fda0003f04270 */
[----:B------:R-:W-:Y:S05]  /*0730*/  @P0 BRA `(.L_x_56) ;  /* 0x00000000006c0947 */ /* 0x000fea0003800000 */
[----:B------:R-:W-:-:S13]  /*0740*/  ISETP.GE.AND P0, PT, R7, 0x1, PT ;  /* 0x000000010700780c */ /* 0x000fda0003f06270 */
[----:B------:R-:W-:Y:S05]  /*0750*/  @P0 BRA `(.L_x_57) ;  /* 0x0000000000740947 */ /* 0x000fea0003800000 */
[----:B------:R-:W-:Y:S02]  /*0760*/  ISETP.GE.AND P0, PT, R7, -0x18, PT ;  /* 0xffffffe80700780c */ /* 0x000fe40003f06270 */
[----:B------:R-:W-:-:S11]  /*0770*/  LOP3.LUT R0, R0, 0x80000000, RZ, 0xc0, !PT ;  /* 0x8000000000007812 */ /* 0x000fd600078ec0ff */
[----:B------:R-:W-:Y:S05]  /*0780*/  @!P0 BRA `(.L_x_57) ;  /* 0x0000000000688947 */ /* 0x000fea0003800000 */
[CC--:B------:R-:W-:Y:S01]  /*0790*/  FFMA.RZ R3, R12.reuse, R8.reuse, R13 ;  /* 0x000000080c037223 */ /* 0x0c0fe2000000c00d */
[C---:B------:R-:W-:Y:S01]  /*07a0*/  VIADD R10, R7.reuse, 0x20 ;  /* 0x00000020070a7836 */ /* 0x040fe20000000000 */
[C---:B------:R-:W-:Y:S02]  /*07b0*/  ISETP.NE.AND P2, PT, R7.reuse, RZ, PT ;  /* 0x000000ff0700720c */ /* 0x040fe40003f45270 */
[----:B------:R-:W-:Y:S01]  /*07c0*/  ISETP.NE.AND P1, PT, R7, RZ, PT ;  /* 0x000000ff0700720c */ /* 0x000fe20003f25270 */
[----:B------:R-:W-:Y:S01]  /*07d0*/  IMAD.MOV R7, RZ, RZ, -R7 ;  /* 0x000000ffff077224 */ /* 0x000fe200078e0a07 */
[----:B------:R-:W-:Y:S01]  /*07e0*/  LOP3.LUT R5, R3, 0x7fffff, RZ, 0xc0, !PT ;  /* 0x007fffff03057812 */ /* 0x000fe200078ec0ff */
[CCC-:B------:R-:W-:Y:S01]  /*07f0*/  FFMA.RP R3, R12.reuse, R8.reuse, R13.reuse ;  /* 0x000000080c037223 */ /* 0x1c0fe2000000800d */
[----:B------:R-:W-:Y:S02]  /*0800*/  FFMA.RM R8, R12, R8, R13 ;  /* 0x000000080c087223 */ /* 0x000fe4000000400d */
[----:B------:R-:W-:-:S03]  /*0810*/  LOP3.LUT R5, R5, 0x800000, RZ, 0xfc, !PT ;  /* 0x0080000005057812 */ /* 0x000fc600078efcff */
[----:B------:R-:W-:Y:S02]  /*0820*/  FSETP.NEU.FTZ.AND P0, PT, R3, R8, PT ;  /* 0x000000080300720b */ /* 0x000fe40003f1d000 */
[----:B------:R-:W-:Y:S02]  /*0830*/  SHF.L.U32 R10, R5, R10, RZ ;  /* 0x0000000a050a7219 */ /* 0x000fe400000006ff */
[----:B------:R-:W-:Y:S02]  /*0840*/  SEL R8, R7, RZ, P2 ;  /* 0x000000ff07087207 */ /* 0x000fe40001000000 */
[----:B------:R-:W-:Y:S02]  /*0850*/  ISETP.NE.AND P1, PT, R10, RZ, P1 ;  /* 0x000000ff0a00720c */ /* 0x000fe40000f25270 */
[----:B------:R-:W-:Y:S02]  /*0860*/  SHF.R.U32.HI R8, RZ, R8, R5 ;  /* 0x00000008ff087219 */ /* 0x000fe40000011605 */
[----:B------:R-:W-:-:S02]  /*0870*/  PLOP3.LUT P0, PT, P0, P1, PT, 0xf8, 0x8f ;  /* 0x00000000008f781c */ /* 0x000fc40000703f70 */
[----:B------:R-:W-:Y:S02]  /*0880*/  SHF.R.U32.HI R10, RZ, 0x1, R8 ;  /* 0x00000001ff0a7819 */ /* 0x000fe40000011608 */
[----:B------:R-:W-:-:S04]  /*0890*/  SEL R3, RZ, 0x1, !P0 ;  /* 0x00000001ff037807 */ /* 0x000fc80004000000 */
[----:B------:R-:W-:-:S04]  /*08a0*/  LOP3.LUT R3, R3, 0x1, R10, 0xf8, !PT ;  /* 0x0000000103037812 */ /* 0x000fc800078ef80a */
[----:B------:R-:W-:-:S05]  /*08b0*/  LOP3.LUT R3, R3, R8, RZ, 0xc0, !PT ;  /* 0x0000000803037212 */ /* 0x000fca00078ec0ff */
[----:B------:R-:W-:-:S05]  /*08c0*/  IMAD.IADD R3, R10, 0x1, R3 ;  /* 0x000000010a037824 */ /* 0x000fca00078e0203 */
[----:B------:R-:W-:Y:S01]  /*08d0*/  LOP3.LUT R0, R3, R0, RZ, 0xfc, !PT ;  /* 0x0000000003007212 */ /* 0x000fe200078efcff */
[----:B------:R-:W-:Y:S06]  /*08e0*/  BRA `(.L_x_57) ;  /* 0x0000000000107947 */ /* 0x000fec0003800000 */
.L_x_56:
[----:B------:R-:W-:-:S04]  /*08f0*/  LOP3.LUT R0, R0, 0x80000000, RZ, 0xc0, !PT ;  /* 0x8000000000007812 */ /* 0x000fc800078ec0ff */
[----:B------:R-:W-:Y:S01]  /*0900*/  LOP3.LUT R0, R0, 0x7f800000, RZ, 0xfc, !PT ;  /* 0x7f80000000007812 */ /* 0x000fe200078efcff */
[----:B------:R-:W-:Y:S06]  /*0910*/  BRA `(.L_x_57) ;  /* 0x0000000000047947 */ /* 0x000fec0003800000 */
.L_x_55:
[----:B------:R-:W-:-:S07]  /*0920*/  IMAD R0, R5, 0x800000, R0 ;  /* 0x0080000005007824 */ /* 0x000fce00078e0200 */
.L_x_57:
[----:B------:R-:W-:Y:S05]  /*0930*/  BSYNC.RECONVERGENT B2 ;  /* 0x0000000000027941 */ /* 0x000fea0003800200 */
.L_x_54:
[----:B------:R-:W-:Y:S05]  /*0940*/  BRA `(.L_x_58) ;  /* 0x0000000000207947 */ /* 0x000fea0003800000 */
.L_x_53:
[----:B------:R-:W-:-:S04]  /*0950*/  LOP3.LUT R0, R9, 0x80000000, R8, 0x48, !PT ;  /* 0x8000000009007812 */ /* 0x000fc800078e4808 */
[----:B------:R-:W-:Y:S01]  /*0960*/  LOP3.LUT R0, R0, 0x7f800000, RZ, 0xfc, !PT ;  /* 0x7f80000000007812 */ /* 0x000fe200078efcff */
[----:B------:R-:W-:Y:S06]  /*0970*/  BRA `(.L_x_58) ;  /* 0x0000000000147947 */ /* 0x000fec0003800000 */
.L_x_52:
[----:B------:R-:W-:Y:S01]  /*0980*/  LOP3.LUT R0, R9, 0x80000000, R8, 0x48, !PT ;  /* 0x8000000009007812 */ /* 0x000fe200078e4808 */
[----:B------:R-:W-:Y:S06]  /*0990*/  BRA `(.L_x_58) ;  /* 0x00000000000c7947 */ /* 0x000fec0003800000 */
.L_x_51:
[----:B------:R-:W0:Y:S01]  /*09a0*/  MUFU.RSQ R0, -QNAN ;  /* 0xffc0000000007908 */ /* 0x000e220000001400 */
[----:B------:R-:W-:Y:S05]  /*09b0*/  BRA `(.L_x_58) ;  /* 0x0000000000047947 */ /* 0x000fea0003800000 */
.L_x_50:
[----:B------:R-:W-:-:S07]  /*09c0*/  FADD.FTZ R0, R0, R3 ;  /* 0x0000000300007221 */ /* 0x000fce0000010000 */
.L_x_58:
[----:B------:R-:W-:Y:S05]  /*09d0*/  BSYNC.RECONVERGENT B1 ;  /* 0x0000000000017941 */ /* 0x000fea0003800200 */
.L_x_48:
[----:B------:R-:W-:-:S04]  /*09e0*/  IMAD.MOV.U32 R7, RZ, RZ, 0x0 ;  /* 0x00000000ff077424 */ /* 0x000fc800078e00ff */
[----:B0-----:R-:W-:Y:S05]  /*09f0*/  RET.REL.NODEC R6 `(_Z15silu_mul_kernelPK6__halfS1_PS_i) ;  /* 0xfffffff406807950 */ /* 0x001fea0003c3ffff */
.L_x_59:
        /* <DEDUP_REMOVED lines=16> */
.L_x_97:


//--------------------- .text._Z11silu_kernelPK6__halfPS_i --------------------------
	.section	.text._Z11silu_kernelPK6__halfPS_i,"ax",@progbits
	.align	128
        .global         _Z11silu_kernelPK6__halfPS_i
        .type           _Z11silu_kernelPK6__halfPS_i,@function
        .size           _Z11silu_kernelPK6__halfPS_i,(.L_x_98 - _Z11silu_kernelPK6__halfPS_i)
        .other          _Z11silu_kernelPK6__halfPS_i,@"STO_CUDA_ENTRY STV_DEFAULT"
_Z11silu_kernelPK6__halfPS_i:
.text._Z11silu_kernelPK6__halfPS_i:
        /* <DEDUP_REMOVED lines=9> */
[----:B------:R-:W1:Y:S01]  /*0090*/  LDCU.64 UR4, c[0x0][0x358] ;  /* 0x00006b00ff0477ac */ /* 0x000e620008000a00 */
[----:B0-----:R-:W-:-:S06]  /*00a0*/  IMAD.WIDE R4, R2, 0x2, R4 ;  /* 0x0000000202047825 */ /* 0x001fcc00078e0204 */
[----:B-1----:R-:W2:Y:S02]  /*00b0*/  LDG.E.U16.CONSTANT R4, desc[UR4][R4.64] ;  /* 0x0000000404047981 */ /* 0x002ea4000c1e9500 */
[----:B--2---:R-:W-:-:S05]  /*00c0*/  HADD2.F32 R0, -RZ, R4.H0_H0 ;  /* 0x20000004ff007230 */ /* 0x004fca0000004100 */
[----:B------:R-:W-:-:S13]  /*00d0*/  FSETP.NE.AND P0, PT, |R0|, +INF , PT ;  /* 0x7f8000000000780b */ /* 0x000fda0003f05200 */
        /* <DEDUP_REMOVED lines=17> */
[----:B------:R-:W0:Y:S08]  /*01f0*/  MUFU.RCP R4, R3 ;  /* 0x0000000300047308 */ /* 0x000e300000001000 */
[----:B------:R-:W1:Y:S01]  /*0200*/  FCHK P0, R0, R3 ;  /* 0x0000000300007302 */ /* 0x000e620000000000 */
[----:B0-----:R-:W-:-:S04]  /*0210*/  FFMA R7, -R3, R4, 1 ;  /* 0x3f80000003077423 */ /* 0x001fc80000000104 */
[----:B------:R-:W-:-:S04]  /*0220*/  FFMA R7, R4, R7, R4 ;  /* 0x0000000704077223 */ /* 0x000fc80000000004 */
[----:B------:R-:W-:-:S04]  /*0230*/  FFMA R4, R0, R7, RZ ;  /* 0x0000000700047223 */ /* 0x000fc800000000ff */
[----:B------:R-:W-:-:S04]  /*0240*/  FFMA R6, -R3, R4, R0 ;  /* 0x0000000403067223 */ /* 0x000fc80000000100 */
[----:B------:R-:W-:Y:S01]  /*0250*/  FFMA R6, R7, R6, R4 ;  /* 0x0000000607067223 */ /* 0x000fe20000000004 */
[----:B-1----:R-:W-:Y:S06]  /*0260*/  @!P0 BRA `(.L_x_61) ;  /* 0x00000000000c8947 */ /* 0x002fec0003800000 */
[----:B------:R-:W-:-:S07]  /*0270*/  MOV R4, 0x290 ;  /* 0x0000029000047802 */ /* 0x000fce0000000f00 */
[----:B------:R-:W-:Y:S05]  /*0280*/  CALL.REL.NOINC `($__internal_2_$__cuda_sm3x_div_rn_noftz_f32_slowpath) ;  /* 0x0000000000247944 */ /* 0x000fea0003c00000 */
[----:B------:R-:W-:-:S07]  /*0290*/  IMAD.MOV.U32 R6, RZ, RZ, R0 ;  /* 0x000000ffff067224 */ /* 0x000fce00078e0000 */
.L_x_61:
[----:B------:R-:W-:Y:S05]  /*02a0*/  BSYNC.RECONVERGENT B0 ;  /* 0x0000000000007941 */ /* 0x000fea0003800200 */
.L_x_60:
[----:B------:R-:W0:Y:S01]  /*02b0*/  LDC.64 R4, c[0x0][0x388] ;  /* 0x0000e200ff047b82 */ /* 0x000e220000000a00 */
[----:B------:R-:W-:-:S04]  /*02c0*/  FMNMX R6, R6, -65504, !PT ;  /* 0xc77fe00006067809 */ /* 0x000fc80007800000 */
[----:B------:R-:W-:-:S04]  /*02d0*/  FMNMX R6, R6, 65504, PT ;  /* 0x477fe00006067809 */ /* 0x000fc80003800000 */
[----:B------:R-:W-:Y:S01]  /*02e0*/  F2FP.F16.F32.PACK_AB R6, RZ, R6 ;  /* 0x00000006ff06723e */ /* 0x000fe200000000ff */
[----:B0-----:R-:W-:-:S05]  /*02f0*/  IMAD.WIDE R4, R2, 0x2, R4 ;  /* 0x0000000202047825 */ /* 0x001fca00078e0204 */
[----:B------:R-:W-:Y:S01]  /*0300*/  STG.E.U16 desc[UR4][R4.64], R6 ;  /* 0x0000000604007986 */ /* 0x000fe2000c101504 */
[----:B------:R-:W-:Y:S05]  /*0310*/  EXIT ;  /* 0x000000000000794d */ /* 0x000fea0003800000 */
        .weak           $__internal_2_$__cuda_sm3x_div_rn_noftz_f32_slowpath
        .type           $__internal_2_$__cuda_sm3x_div_rn_noftz_f32_slowpath,@function
        .size           $__internal_2_$__cuda_sm3x_div_rn_noftz_f32_slowpath,(.L_x_98 - $__internal_2_$__cuda_sm3x_div_rn_noftz_f32_slowpath)
$__internal_2_$__cuda_sm3x_div_rn_noftz_f32_slowpath:
        /* <DEDUP_REMOVED lines=36> */
.L_x_63:
[----:B------:R-:W-:Y:S01]  /*0560*/  LEA R3, R6, 0xc0800000, 0x17 ;  /* 0xc080000006037811 */ /* 0x000fe200078eb8ff */
[----:B------:R-:W-:Y:S01]  /*0570*/  VIADD R5, R5, 0xffffff81 ;  /* 0xffffff8105057836 */ /* 0x000fe20000000000 */
[----:B------:R-:W-:Y:S03]  /*0580*/  BSSY.RECONVERGENT B2, `(.L_x_68) ;  /* 0x0000035000027945 */ /* 0x000fe60003800200 */
[----:B------:R-:W-:Y:S01]  /*0590*/  IMAD.IADD R3, R8, 0x1, -R3 ;  /* 0x0000000108037824 */ /* 0x000fe200078e0a03 */
[C---:B------:R-:W-:Y:S01]  /*05a0*/  IADD3 R6, PT, PT, R5.reuse, 0x7f, -R6 ;  /* 0x0000007f05067810 */ /* 0x040fe20007ffe806 */
[----:B------:R-:W-:Y:S02]  /*05b0*/  IMAD R0, R5, -0x800000, R7 ;  /* 0xff80000005007824 */ /* 0x000fe400078e0207 */
[----:B------:R-:W0:Y:S01]  /*05c0*/  MUFU.RCP R8, R3 ;  /* 0x0000000300087308 */ /* 0x000e220000001000 */
[----:B------:R-:W-:Y:S01]  /*05d0*/  FADD.FTZ R11, -R3, -RZ ;  /* 0x800000ff030b7221 */ /* 0x000fe20000010100 */
[----:B------:R-:W-:-:S03]  /*05e0*/  IMAD.IADD R6, R6, 0x1, R9 ;  /* 0x0000000106067824 */ /* 0x000fc600078e0209 */
        /* <DEDUP_REMOVED lines=20> */
[CCC-:B------:R-:W-:Y:S01]  /*0730*/  FFMA.RZ R3, R10.reuse, R8.reuse, R7.reuse ;  /* 0x000000080a037223 */ /* 0x1c0fe2000000c007 */
[CCC-:B------:R-:W-:Y:S01]  /*0740*/  FFMA.RM R6, R10.reuse, R8.reuse, R7.reuse ;  /* 0x000000080a067223 */ /* 0x1c0fe20000004007 */
[C---:B------:R-:W-:Y:S02]  /*0750*/  ISETP.NE.AND P2, PT, R9.reuse, RZ, PT ;  /* 0x000000ff0900720c */ /* 0x040fe40003f45270 */
[----:B------:R-:W-:Y:S02]  /*0760*/  ISETP.NE.AND P1, PT, R9, RZ, PT ;  /* 0x000000ff0900720c */ /* 0x000fe40003f25270 */
[----:B------:R-:W-:Y:S01]  /*0770*/  LOP3.LUT R5, R3, 0x7fffff, RZ, 0xc0, !PT ;  /* 0x007fffff03057812 */ /* 0x000fe200078ec0ff */
[----:B------:R-:W-:Y:S01]  /*0780*/  FFMA.RP R3, R10, R8, R7 ;  /* 0x000000080a037223 */ /* 0x000fe20000008007 */
[----:B------:R-:W-:Y:S02]  /*0790*/  VIADD R8, R9, 0x20 ;  /* 0x0000002009087836 */ /* 0x000fe40000000000 */
[----:B------:R-:W-:Y:S01]  /*07a0*/  LOP3.LUT R5, R5, 0x800000, RZ, 0xfc, !PT ;  /* 0x0080000005057812 */ /* 0x000fe200078efcff */
[----:B------:R-:W-:Y:S01]  /*07b0*/  IMAD.MOV R7, RZ, RZ, -R9 ;  /* 0x000000ffff077224 */ /* 0x000fe200078e0a09 */
[----:B------:R-:W-:-:S02]  /*07c0*/  FSETP.NEU.FTZ.AND P0, PT, R3, R6, PT ;  /* 0x000000060300720b */ /* 0x000fc40003f1d000 */
[----:B------:R-:W-:Y:S02]  /*07d0*/  SHF.L.U32 R8, R5, R8, RZ ;  /* 0x0000000805087219 */ /* 0x000fe400000006ff */
[----:B------:R-:W-:Y:S02]  /*07e0*/  SEL R6, R7, RZ, P2 ;  /* 0x000000ff07067207 */ /* 0x000fe40001000000 */
[----:B------:R-:W-:Y:S02]  /*07f0*/  ISETP.NE.AND P1, PT, R8, RZ, P1 ;  /* 0x000000ff0800720c */ /* 0x000fe40000f25270 */
[----:B------:R-:W-:Y:S02]  /*0800*/  SHF.R.U32.HI R6, RZ, R6, R5 ;  /* 0x00000006ff067219 */ /* 0x000fe40000011605 */
[----:B------:R-:W-:Y:S02]  /*0810*/  PLOP3.LUT P0, PT, P0, P1, PT, 0xf8, 0x8f ;  /* 0x00000000008f781c */ /* 0x000fe40000703f70 */
[----:B------:R-:W-:-:S02]  /*0820*/  SHF.R.U32.HI R8, RZ, 0x1, R6 ;  /* 0x00000001ff087819 */ /* 0x000fc40000011606 */
[----:B------:R-:W-:-:S04]  /*0830*/  SEL R3, RZ, 0x1, !P0 ;  /* 0x00000001ff037807 */ /* 0x000fc80004000000 */
[----:B------:R-:W-:-:S04]  /*0840*/  LOP3.LUT R3, R3, 0x1, R8, 0xf8, !PT ;  /* 0x0000000103037812 */ /* 0x000fc800078ef808 */
[----:B------:R-:W-:-:S05]  /*0850*/  LOP3.LUT R3, R3, R6, RZ, 0xc0, !PT ;  /* 0x0000000603037212 */ /* 0x000fca00078ec0ff */
[----:B------:R-:W-:-:S05]  /*0860*/  IMAD.IADD R3, R8, 0x1, R3 ;  /* 0x0000000108037824 */ /* 0x000fca00078e0203 */
[----:B------:R-:W-:Y:S01]  /*0870*/  LOP3.LUT R0, R3, R0, RZ, 0xfc, !PT ;  /* 0x0000000003007212 */ /* 0x000fe200078efcff */
[----:B------:R-:W-:Y:S06]  /*0880*/  BRA `(.L_x_71) ;  /* 0x0000000000107947 */ /* 0x000fec0003800000 */
.L_x_70:
[----:B------:R-:W-:-:S04]  /*0890*/  LOP3.LUT R0, R0, 0x80000000, RZ, 0xc0, !PT ;  /* 0x8000000000007812 */ /* 0x000fc800078ec0ff */
[----:B------:R-:W-:Y:S01]  /*08a0*/  LOP3.LUT R0, R0, 0x7f800000, RZ, 0xfc, !PT ;  /* 0x7f80000000007812 */ /* 0x000fe200078efcff */
[----:B------:R-:W-:Y:S06]  /*08b0*/  BRA `(.L_x_71) ;  /* 0x0000000000047947 */ /* 0x000fec0003800000 */
.L_x_69:
[----:B------:R-:W-:-:S07]  /*08c0*/  IMAD R0, R6, 0x800000, R0 ;  /* 0x0080000006007824 */ /* 0x000fce00078e0200 */
.L_x_71:
[----:B------:R-:W-:Y:S05]  /*08d0*/  BSYNC.RECONVERGENT B2 ;  /* 0x0000000000027941 */ /* 0x000fea0003800200 */
.L_x_68:
[----:B------:R-:W-:Y:S05]  /*08e0*/  BRA `(.L_x_72) ;  /* 0x0000000000207947 */ /* 0x000fea0003800000 */
.L_x_67:
[----:B------:R-:W-:-:S04]  /*08f0*/  LOP3.LUT R0, R8, 0x80000000, R7, 0x48, !PT ;  /* 0x8000000008007812 */ /* 0x000fc800078e4807 */
[----:B------:R-:W-:Y:S01]  /*0900*/  LOP3.LUT R0, R0, 0x7f800000, RZ, 0xfc, !PT ;  /* 0x7f80000000007812 */ /* 0x000fe200078efcff */
[----:B------:R-:W-:Y:S06]  /*0910*/  BRA `(.L_x_72) ;  /* 0x0000000000147947 */ /* 0x000fec0003800000 */
.L_x_66:
[----:B------:R-:W-:Y:S01]  /*0920*/  LOP3.LUT R0, R8, 0x80000000, R7, 0x48, !PT ;  /* 0x8000000008007812 */ /* 0x000fe200078e4807 */
[----:B------:R-:W-:Y:S06]  /*0930*/  BRA `(.L_x_72) ;  /* 0x00000000000c7947 */ /* 0x000fec0003800000 */
.L_x_65:
[----:B------:R-:W0:Y:S01]  /*0940*/  MUFU.RSQ R0, -QNAN ;  /* 0xffc0000000007908 */ /* 0x000e220000001400 */
[----:B------:R-:W-:Y:S05]  /*0950*/  BRA `(.L_x_72) ;  /* 0x0000000000047947 */ /* 0x000fea0003800000 */
.L_x_64:
[----:B------:R-:W-:-:S07]  /*0960*/  FADD.FTZ R0, R0, R3 ;  /* 0x0000000300007221 */ /* 0x000fce0000010000 */
.L_x_72:
[----:B------:R-:W-:Y:S05]  /*0970*/  BSYNC.RECONVERGENT B1 ;  /* 0x0000000000017941 */ /* 0x000fea0003800200 */
.L_x_62:
[----:B------:R-:W-:-:S04]  /*0980*/  IMAD.MOV.U32 R5, RZ, RZ, 0x0 ;  /* 0x00000000ff057424 */ /* 0x000fc800078e00ff */
[----:B0-----:R-:W-:Y:S05]  /*0990*/  RET.REL.NODEC R4 `(_Z11silu_kernelPK6__halfPS_i) ;  /* 0xfffffff404987950 */ /* 0x001fea0003c3ffff */
.L_x_73:
        /* <DEDUP_REMOVED lines=14> */
.L_x_98:


//--------------------- .text._Z15rms_norm_kernelPK6__halfS1_PS_if --------------------------
	.section	.text._Z15rms_norm_kernelPK6__halfS1_PS_if,"ax",@progbits
	.align	128
        .global         _Z15rms_norm_kernelPK6__halfS1_PS_if
        .type           _Z15rms_norm_kernelPK6__halfS1_PS_if,@function
        .size           _Z15rms_norm_kernelPK6__halfS1_PS_if,(.L_x_99 - _Z15rms_norm_kernelPK6__halfS1_PS_if)
        .other          _Z15rms_norm_kernelPK6__halfS1_PS_if,@"STO_CUDA_ENTRY STV_DEFAULT"
_Z15rms_norm_kernelPK6__halfS1_PS_if:
.text._Z15rms_norm_kernelPK6__halfS1_PS_if:
[----:B------:R-:W-:Y:S01]  /*0000*/  LDC R1, c[0x0][0x37c] ;  /* 0x0000df00ff017b82 */ /* 0x000fe20000000800 */
[----:B------:R-:W0:Y:S01]  /*0010*/  S2R R9, SR_TID.X ;  /* 0x0000000000097919 */ /* 0x000e220000002100 */
[----:B------:R-:W0:Y:S06]  /*0020*/  LDCU UR4, c[0x0][0x398] ;  /* 0x00007300ff0477ac */ /* 0x000e2c0008000800 */
[----:B------:R-:W1:Y:S01]  /*0030*/  LDC R8, c[0x0][0x360] ;  /* 0x0000d800ff087b82 */ /* 0x000e620000000800 */
[----:B------:R-:W-:Y:S01]  /*0040*/  BSSY.RECONVERGENT B0, `(.L_x_74) ;  /* 0x0000060000007945 */ /* 0x000fe20003800200 */
[----:B------:R-:W-:Y:S01]  /*0050*/  IMAD.MOV.U32 R0, RZ, RZ, RZ ;  /* 0x000000ffff007224 */ /* 0x000fe200078e00ff */
[----:B------:R-:W2:Y:S01]  /*0060*/  LDCU.64 UR8, c[0x0][0x358] ;  /* 0x00006b00ff0877ac */ /* 0x000ea20008000a00 */
[----:B0-----:R-:W-:-:S13]  /*0070*/  ISETP.GE.AND P0, PT, R9, UR4, PT ;  /* 0x0000000409007c0c */ /* 0x001fda000bf06270 */
[----:B--2---:R-:W-:Y:S05]  /*0080*/  @P0 BRA `(.L_x_75) ;  /* 0x00000004006c0947 */ /* 0x004fea0003800000 */
[----:B-1----:R-:W0:Y:S01]  /*0090*/  I2F.U32.RP R6, R8 ;  /* 0x0000000800067306 */ /* 0x002e220000209000 */
[----:B------:R-:W-:Y:S01]  /*00a0*/  IMAD.IADD R0, R9, 0x1, R8 ;  /* 0x0000000109007824 */ /* 0x000fe200078e0208 */
[----:B------:R-:W-:Y:S01]  /*00b0*/  ISETP.NE.U32.AND P2, PT, R8, RZ, PT ;  /* 0x000000ff0800720c */ /* 0x000fe20003f45070 */
[----:B------:R-:W-:Y:S03]  /*00c0*/  BSSY.RECONVERGENT B1, `(.L_x_76) ;  /* 0x0000030000017945 */ /* 0x000fe60003800200 */
[C---:B------:R-:W-:Y:S02]  /*00d0*/  ISETP.GE.U32.AND P0, PT, R0.reuse, UR4, PT ;  /* 0x0000000400007c0c */ /* 0x040fe4000bf06070 */
[----:B------:R-:W-:Y:S02]  /*00e0*/  VIMNMX.U32 R5, PT, PT, R0, UR4, !PT ;  /* 0x0000000400057c48 */ /* 0x000fe4000ffe0000 */
[----:B------:R-:W-:-:S04]  /*00f0*/  SEL R4, RZ, 0x1, P0 ;  /* 0x00000001ff047807 */ /* 0x000fc80000000000 */
[----:B------:R-:W-:Y:S01]  /*0100*/  IADD3 R5, PT, PT, R5, -R0, -R4 ;  /* 0x8000000005057210 */ /* 0x000fe20007ffe804 */
[----:B0-----:R-:W0:Y:S02]  /*0110*/  MUFU.RCP R6, R6 ;  /* 0x0000000600067308 */ /* 0x001e240000001000 */
[----:B0-----:R-:W-:-:S06]  /*0120*/  VIADD R2, R6, 0xffffffe ;  /* 0x0ffffffe06027836 */ /* 0x001fcc0000000000 */
[----:B------:R0:W1:Y:S02]  /*0130*/  F2I.FTZ.U32.TRUNC.NTZ R3, R2 ;  /* 0x0000000200037305 */ /* 0x000064000021f000 */
[----:B0-----:R-:W-:Y:S02]  /*0140*/  IMAD.MOV.U32 R2, RZ, RZ, RZ ;  /* 0x000000ffff027224 */ /* 0x001fe400078e00ff */
[----:B-1----:R-:W-:-:S04]  /*0150*/  IMAD.MOV R7, RZ, RZ, -R3 ;  /* 0x000000ffff077224 */ /* 0x002fc800078e0a03 */
[----:B------:R-:W-:-:S04]  /*0160*/  IMAD R7, R7, R8, RZ ;  /* 0x0000000807077224 */ /* 0x000fc800078e02ff */
[----:B------:R-:W-:Y:S02]  /*0170*/  IMAD.HI.U32 R6, R3, R7, R2 ;  /* 0x0000000703067227 */ /* 0x000fe400078e0002 */
[----:B------:R-:W0:Y:S04]  /*0180*/  LDC.64 R2, c[0x0][0x380] ;  /* 0x0000e000ff027b82 */ /* 0x000e280000000a00 */
[----:B------:R-:W-:-:S04]  /*0190*/  IMAD.HI.U32 R7, R6, R5, RZ ;  /* 0x0000000506077227 */ /* 0x000fc800078e00ff */
[----:B------:R-:W-:-:S04]  /*01a0*/  IMAD.MOV R0, RZ, RZ, -R7 ;  /* 0x000000ffff007224 */ /* 0x000fc800078e0a07 */
[----:B------:R-:W-:-:S05]  /*01b0*/  IMAD R5, R8, R0, R5 ;  /* 0x0000000008057224 */ /* 0x000fca00078e0205 */
[----:B------:R-:W-:-:S13]  /*01c0*/  ISETP.GE.U32.AND P0, PT, R5, R8, PT ;  /* 0x000000080500720c */ /* 0x000fda0003f06070 */
[----:B------:R-:W-:Y:S02]  /*01d0*/  @P0 IMAD.IADD R5, R5, 0x1, -R8 ;  /* 0x0000000105050824 */ /* 0x000fe400078e0a08 */
[----:B------:R-:W-:-:S03]  /*01e0*/  @P0 VIADD R7, R7, 0x1 ;  /* 0x0000000107070836 */ /* 0x000fc60000000000 */
[----:B------:R-:W-:-:S13]  /*01f0*/  ISETP.GE.U32.AND P1, PT, R5, R8, PT ;  /* 0x000000080500720c */ /* 0x000fda0003f26070 */
[----:B------:R-:W-:Y:S01]  /*0200*/  @P1 VIADD R7, R7, 0x1 ;  /* 0x0000000107071836 */ /* 0x000fe20000000000 */
[----:B------:R-:W-:-:S05]  /*0210*/  @!P2 LOP3.LUT R7, RZ, R8, RZ, 0x33, !PT ;  /* 0x00000008ff07a212 */ /* 0x000fca00078e33ff */
[----:B------:R-:W-:Y:S02]  /*0220*/  IMAD.IADD R6, R4, 0x1, R7 ;  /* 0x0000000104067824 */ /* 0x000fe400078e0207 */
[----:B------:R-:W-:-:S03]  /*0230*/  IMAD.MOV.U32 R7, RZ, RZ, R9 ;  /* 0x000000ffff077224 */ /* 0x000fc600078e0009 */
[C---:B------:R-:W-:Y:S02]  /*0240*/  LOP3.LUT R0, R6.reuse, 0x3, RZ, 0xc0, !PT ;  /* 0x0000000306007812 */ /* 0x040fe400078ec0ff */
[----:B------:R-:W-:Y:S02]  /*0250*/  ISETP.GE.U32.AND P2, PT, R6, 0x3, PT ;  /* 0x000000030600780c */ /* 0x000fe40003f46070 */
[----:B------:R-:W-:Y:S01]  /*0260*/  ISETP.NE.AND P0, PT, R0, 0x3, PT ;  /* 0x000000030000780c */ /* 0x000fe20003f05270 */
[----:B------:R-:W-:-:S12]  /*0270*/  IMAD.MOV.U32 R0, RZ, RZ, RZ ;  /* 0x000000ffff007224 */ /* 0x000fd800078e00ff */
[----:B0-----:R-:W-:Y:S05]  /*0280*/  @!P0 BRA `(.L_x_77) ;  /* 0x00000000004c8947 */ /* 0x001fea0003800000 */
[----:B------:R-:W0:Y:S01]  /*0290*/  LDC.64 R4, c[0x0][0x380] ;  /* 0x0000e000ff047b82 */ /* 0x000e220000000a00 */
[----:B------:R-:W-:Y:S02]  /*02a0*/  VIADD R0, R6, 0x1 ;  /* 0x0000000106007836 */ /* 0x000fe40000000000 */
[----:B------:R-:W-:-:S03]  /*02b0*/  IMAD.MOV.U32 R7, RZ, RZ, R9 ;  /* 0x000000ffff077224 */ /* 0x000fc600078e0009 */
[----:B------:R-:W-:Y:S01]  /*02c0*/  LOP3.LUT R6, R0, 0x3, RZ, 0xc0, !PT ;  /* 0x0000000300067812 */ /* 0x000fe200078ec0ff */
[----:B------:R-:W-:-:S04]  /*02d0*/  IMAD.MOV.U32 R0, RZ, RZ, RZ ;  /* 0x000000ffff007224 */ /* 0x000fc800078e00ff */
[----:B------:R-:W-:Y:S02]  /*02e0*/  IMAD.MOV R6, RZ, RZ, -R6 ;  /* 0x000000ffff067224 */ /* 0x000fe400078e0a06 */
[----:B0-----:R-:W-:-:S07]  /*02f0*/  IMAD.WIDE.U32 R4, R9, 0x2, R4 ;  /* 0x0000000209047825 */ /* 0x001fce00078e0004 */
.L_x_78:
[----:B------:R0:W2:Y:S01]  /*0300*/  LDG.E.U16.CONSTANT R10, desc[UR8][R4.64] ;  /* 0x00000008040a7981 */ /* 0x0000a2000c1e9500 */
[----:B------:R-:W-:Y:S02]  /*0310*/  VIADD R6, R6, 0x1 ;  /* 0x0000000106067836 */ /* 0x000fe40000000000 */
[----:B------:R-:W-:-:S03]  /*0320*/  IMAD.IADD R7, R8, 0x1, R7 ;  /* 0x0000000108077824 */ /* 0x000fc600078e0207 */
[----:B------:R-:W-:Y:S01]  /*0330*/  ISETP.NE.AND P1, PT, R6, RZ, PT ;  /* 0x000000ff0600720c */ /* 0x000fe20003f25270 */
[----:B0-----:R-:W-:-:S04]  /*0340*/  IMAD.WIDE.U32 R4, R8, 0x2, R4 ;  /* 0x0000000208047825 */ /* 0x001fc800078e0004 */
[----:B--2---:R-:W-:-:S05]  /*0350*/  HADD2.F32 R10, -RZ, R10.H0_H0 ;  /* 0x2000000aff0a7230 */ /* 0x004fca0000004100 */
[----:B------:R-:W-:-:S04]  /*0360*/  FMNMX R10, R10, -65504, !PT ;  /* 0xc77fe0000a0a7809 */ /* 0x000fc80007800000 */
[----:B------:R-:W-:-:S04]  /*0370*/  FMNMX R10, R10, 65504, PT ;  /* 0x477fe0000a0a7809 */ /* 0x000fc80003800000 */
[----:B------:R-:W-:-:S04]  /*0380*/  FSETP.NE.AND P0, PT, |R10|, +INF , PT ;  /* 0x7f8000000a00780b */ /* 0x000fc80003f05200 */
[----:B------:R-:W-:-:S05]  /*0390*/  FSEL R11, R10, RZ, P0 ;  /* 0x000000ff0a0b7208 */ /* 0x000fca0000000000 */
[----:B------:R-:W-:Y:S01]  /*03a0*/  FFMA R0, R11, R11, R0 ;  /* 0x0000000b0b007223 */ /* 0x000fe20000000000 */
[----:B------:R-:W-:Y:S06]  /*03b0*/  @P1 BRA `(.L_x_78) ;  /* 0xfffffffc00d01947 */ /* 0x000fec000383ffff */
.L_x_77:
[----:B------:R-:W-:Y:S05]  /*03c0*/  BSYNC.RECONVERGENT B1 ;  /* 0x0000000000017941 */ /* 0x000fea0003800200 */
.L_x_76:
[----:B------:R-:W-:Y:S05]  /*03d0*/  @!P2 BRA `(.L_x_75) ;  /* 0x000000000098a947 */ /* 0x000fea0003800000 */
.L_x_79:
[----:B------:R-:W-:-:S04]  /*03e0*/  IMAD.WIDE.U32 R4, R7, 0x2, R2 ;  /* 0x0000000207047825 */ /* 0x000fc800078e0002 */
[----:B------:R-:W-:Y:S02]  /*03f0*/  IMAD.IADD R13, R8, 0x1, R7 ;  /* 0x00000001080d7824 */ /* 0x000fe400078e0207 */
[----:B------:R-:W2:Y:S02]  /*0400*/  LDG.E.U16.CONSTANT R4, desc[UR8][R4.64] ;  /* 0x0000000804047981 */ /* 0x000ea4000c1e9500 */
[----:B------:R-:W-:-:S04]  /*0410*/  IMAD.WIDE.U32 R6, R13, 0x2, R2 ;  /* 0x000000020d067825 */ /* 0x000fc800078e0002 */
[--C-:B------:R-:W-:Y:S02]  /*0420*/  IMAD.IADD R13, R13, 0x1, R8.reuse ;  /* 0x000000010d0d7824 */ /* 0x100fe400078e0208 */
[----:B------:R-:W3:Y:S02]  /*0430*/  LDG.E.U16.CONSTANT R6, desc[UR8][R6.64] ;  /* 0x0000000806067981 */ /* 0x000ee4000c1e9500 */
[C---:B------:R-:W-:Y:S02]  /*0440*/  IMAD.IADD R15, R13.reuse, 0x1, R8 ;  /* 0x000000010d0f7824 */ /* 0x040fe400078e0208 */
[----:B------:R-:W-:-:S04]  /*0450*/  IMAD.WIDE.U32 R10, R13, 0x2, R2 ;  /* 0x000000020d0a7825 */ /* 0x000fc800078e0002 */
[----:B------:R-:W-:Y:S02]  /*0460*/  IMAD.WIDE.U32 R12, R15, 0x2, R2 ;  /* 0x000000020f0c7825 */ /* 0x000fe400078e0002 */
[----:B------:R-:W4:Y:S04]  /*0470*/  LDG.E.U16.CONSTANT R10, desc[UR8][R10.64] ;  /* 0x000000080a0a7981 */ /* 0x000f28000c1e9500 */
[----:B------:R-:W5:Y:S01]  /*0480*/  LDG.E.U16.CONSTANT R12, desc[UR8][R12.64] ;  /* 0x000000080c0c7981 */ /* 0x000f62000c1e9500 */
[----:B--2---:R-:W-:-:S05]  /*0490*/  HADD2.F32 R14, -RZ, R4.H0_H0 ;  /* 0x20000004ff0e7230 */ /* 0x004fca0000004100 */
[----:B------:R-:W-:Y:S01]  /*04a0*/  FMNMX R14, R14, -65504, !PT ;  /* 0xc77fe0000e0e7809 */ /* 0x000fe20007800000 */
[----:B---3--:R-:W-:-:S03]  /*04b0*/  HADD2.F32 R4, -RZ, R6.H0_H0 ;  /* 0x20000006ff047230 */ /* 0x008fc60000004100 */
[----:B------:R-:W-:Y:S02]  /*04c0*/  FMNMX R14, R14, 65504, PT ;  /* 0x477fe0000e0e7809 */ /* 0x000fe40003800000 */
[----:B------:R-:W-:Y:S02]  /*04d0*/  FMNMX R4, R4, -65504, !PT ;  /* 0xc77fe00004047809 */ /* 0x000fe40007800000 */
[----:B------:R-:W-:Y:S02]  /*04e0*/  FSETP.NE.AND P0, PT, |R14|, +INF , PT ;  /* 0x7f8000000e00780b */ /* 0x000fe40003f05200 */
[----:B------:R-:W-:Y:S01]  /*04f0*/  FMNMX R4, R4, 65504, PT ;  /* 0x477fe00004047809 */ /* 0x000fe20003800000 */
[----:B----4-:R-:W-:Y:S02]  /*0500*/  HADD2.F32 R5, -RZ, R10.H0_H0 ;  /* 0x2000000aff057230 */ /* 0x010fe40000004100 */
[----:B-----5:R-:W-:-:S03]  /*0510*/  HADD2.F32 R7, -RZ, R12.H0_H0 ;  /* 0x2000000cff077230 */ /* 0x020fc60000004100 */
[----:B------:R-:W-:Y:S02]  /*0520*/  FMNMX R6, R5, -65504, !PT ;  /* 0xc77fe00005067809 */ /* 0x000fe40007800000 */
[----:B------:R-:W-:Y:S02]  /*0530*/  FSEL R5, R14, RZ, P0 ;  /* 0x000000ff0e057208 */ /* 0x000fe40000000000 */
[C---:B------:R-:W-:Y:S02]  /*0540*/  FSETP.NE.AND P0, PT, |R4|.reuse, +INF , PT ;  /* 0x7f8000000400780b */ /* 0x040fe40003f05200 */
[----:B------:R-:W-:Y:S01]  /*0550*/  FMNMX R7, R7, -65504, !PT ;  /* 0xc77fe00007077809 */ /* 0x000fe20007800000 */
[----:B------:R-:W-:Y:S01]  /*0560*/  FFMA R0, R5, R5, R0 ;  /* 0x0000000505007223 */ /* 0x000fe20000000000 */
[----:B------:R-:W-:Y:S02]  /*0570*/  FSEL R11, R4, RZ, P0 ;  /* 0x000000ff040b7208 */ /* 0x000fe40000000000 */
[----:B------:R-:W-:Y:S01]  /*0580*/  FMNMX R4, R7, 65504, PT ;  /* 0x477fe00007047809 */ /* 0x000fe20003800000 */
[----:B------:R-:W-:Y:S01]  /*0590*/  IMAD.IADD R7, R15, 0x1, R8 ;  /* 0x000000010f077824 */ /* 0x000fe200078e0208 */
[----:B------:R-:W-:Y:S01]  /*05a0*/  FMNMX R6, R6, 65504, PT ;  /* 0x477fe00006067809 */ /* 0x000fe20003800000 */
[----:B------:R-:W-:-:S03]  /*05b0*/  FFMA R0, R11, R11, R0 ;  /* 0x0000000b0b007223 */ /* 0x000fc60000000000 */
[----:B------:R-:W-:Y:S02]  /*05c0*/  ISETP.GE.AND P1, PT, R7, UR4, PT ;  /* 0x0000000407007c0c */ /* 0x000fe4000bf26270 */
[----:B------:R-:W-:-:S04]  /*05d0*/  FSETP.NE.AND P0, PT, |R6|, +INF , PT ;  /* 0x7f8000000600780b */ /* 0x000fc80003f05200 */
[----:B------:R-:W-:Y:S02]  /*05e0*/  FSEL R5, R6, RZ, P0 ;  /* 0x000000ff06057208 */ /* 0x000fe40000000000 */
[----:B------:R-:W-:-:S03]  /*05f0*/  FSETP.NE.AND P0, PT, |R4|, +INF , PT ;  /* 0x7f8000000400780b */ /* 0x000fc60003f05200 */
[----:B------:R-:W-:Y:S01]  /*0600*/  FFMA R0, R5, R5, R0 ;  /* 0x0000000505007223 */ /* 0x000fe20000000000 */
[----:B------:R-:W-:-:S05]  /*0610*/  FSEL R11, R4, RZ, P0 ;  /* 0x000000ff040b7208 */ /* 0x000fca0000000000 */
[----:B------:R-:W-:Y:S01]  /*0620*/  FFMA R0, R11, R11, R0 ;  /* 0x0000000b0b007223 */ /* 0x000fe20000000000 */
[----:B------:R-:W-:Y:S06]  /*0630*/  @!P1 BRA `(.L_x_79) ;  /* 0xfffffffc00689947 */ /* 0x000fec000383ffff */
.L_x_75:
[----:B------:R-:W-:Y:S05]  /*0640*/  BSYNC.RECONVERGENT B0 ;  /* 0x0000000000007941 */ /* 0x000fea0003800200 */
.L_x_74:
[----:B------:R-:W0:Y:S01]  /*0650*/  S2UR UR5, SR_CgaCtaId ;  /* 0x00000000000579c3 */ /* 0x000e220000008800 */
[----:B------:R-:W-:Y:S01]  /*0660*/  UMOV UR4, 0x400 ;  /* 0x0000040000047882 */ /* 0x000fe20000000000 */
[----:B-1----:R-:W-:Y:S01]  /*0670*/  ISETP.GE.U32.AND P0, PT, R8, 0x2, PT ;  /* 0x000000020800780c */ /* 0x002fe20003f06070 */
[----:B------:R-:W1:Y:S05]  /*0680*/  LDCU UR7, c[0x0][0x398] ;  /* 0x00007300ff0777ac */ /* 0x000e6a0008000800 */
[----:B------:R-:W2:Y:S01]  /*0690*/  S2UR UR6, SR_CgaCtaId ;  /* 0x00000000000679c3 */ /* 0x000ea20000008800 */
[----:B0-----:R-:W-:-:S03]  /*06a0*/  ULEA UR4, UR5, UR4, 0x18 ;  /* 0x0000000405047291 */ /* 0x001fc6000f8ec0ff */
[----:B------:R-:W-:-:S03]  /*06b0*/  UMOV UR5, 0x400 ;  /* 0x0000040000057882 */ /* 0x000fc60000000000 */
[----:B------:R-:W-:Y:S01]  /*06c0*/  LEA R4, R9, UR4, 0x2 ;  /* 0x0000000409047c11 */ /* 0x000fe2000f8e10ff */
[----:B--2---:R-:W-:-:S04]  /*06d0*/  ULEA UR5, UR6, UR5, 0x18 ;  /* 0x0000000506057291 */ /* 0x004fc8000f8ec0ff */
[----:B------:R0:W-:Y:S01]  /*06e0*/  STS [R4], R0 ;  /* 0x0000000004007388 */ /* 0x0001e20000000800 */
[----:B------:R-:W-:Y:S06]  /*06f0*/  BAR.SYNC.DEFER_BLOCKING 0x0 ;  /* 0x0000000000007b1d */ /* 0x000fec0000010000 */
[----:B-1----:R-:W-:Y:S05]  /*0700*/  @!P0 BRA `(.L_x_80) ;  /* 0x0000000000308947 */ /* 0x002fea0003800000 */
[----:B0-----:R-:W-:-:S07]  /*0710*/  IMAD.MOV.U32 R0, RZ, RZ, R8 ;  /* 0x000000ffff007224 */ /* 0x001fce00078e0008 */
.L_x_81:
[----:B------:R-:W-:-:S04]  /*0720*/  SHF.R.U32.HI R5, RZ, 0x1, R0 ;  /* 0x00000001ff057819 */ /* 0x000fc80000011600 */
[----:B------:R-:W-:-:S13]  /*0730*/  ISETP.GE.U32.AND P0, PT, R9, R5, PT ;  /* 0x000000050900720c */ /* 0x000fda0003f06070 */
[----:B------:R-:W-:Y:S01]  /*0740*/  @!P0 IMAD R2, R5, 0x4, R4 ;  /* 0x0000000405028824 */ /* 0x000fe200078e0204 */
        /* <DEDUP_REMOVED lines=8> */
.L_x_80:
[----:B0-----:R-:W0:Y:S01]  /*07d0*/  LDS R0, [UR5] ;  /* 0x00000005ff007984 */ /* 0x001e220008000800 */
[----:B------:R-:W-:Y:S02]  /*07e0*/  I2FP.F32.S32 R3, UR7 ;  /* 0x0000000700037c45 */ /* 0x000fe40008201400 */
[----:B------:R-:W-:Y:S02]  /*07f0*/  ISETP.GE.AND P2, PT, R9, UR7, PT ;  /* 0x0000000709007c0c */ /* 0x000fe4000bf46270 */
[----:B------:R-:W1:Y:S02]  /*0800*/  MUFU.RCP R2, R3 ;  /* 0x0000000300027308 */ /* 0x000e640000001000 */
[----:B-1----:R-:W-:-:S04]  /*0810*/  FFMA R5, -R3, R2, 1 ;  /* 0x3f80000003057423 */ /* 0x002fc80000000102 */
[----:B------:R-:W-:Y:S02]  /*0820*/  FFMA R5, R2, R5, R2 ;  /* 0x0000000502057223 */ /* 0x000fe40000000002 */
[----:B0-----:R-:W0:Y:S02]  /*0830*/  FCHK P0, R0, R3 ;  /* 0x0000000300007302 */ /* 0x001e240000000000 */
[----:B------:R-:W-:-:S04]  /*0840*/  FFMA R2, R0, R5, RZ ;  /* 0x0000000500027223 */ /* 0x000fc800000000ff */
[----:B------:R-:W-:-:S04]  /*0850*/  FFMA R4, -R3, R2, R0 ;  /* 0x0000000203047223 */ /* 0x000fc80000000100 */
[----:B------:R-:W-:Y:S01]  /*0860*/  FFMA R2, R5, R4, R2 ;  /* 0x0000000405027223 */ /* 0x000fe20000000002 */
[----:B0-----:R-:W-:Y:S06]  /*0870*/  @!P0 BRA `(.L_x_82) ;  /* 0x00000000000c8947 */ /* 0x001fec0003800000 */
[----:B------:R-:W-:-:S07]  /*0880*/  MOV R2, 0x8a0 ;  /* 0x000008a000027802 */ /* 0x000fce0000000f00 */
[----:B------:R-:W-:Y:S05]  /*0890*/  CALL.REL.NOINC `($__internal_3_$__cuda_sm3x_div_rn_noftz_f32_slowpath) ;  /* 0x0000000800b07944 */ /* 0x000fea0003c00000 */
[----:B------:R-:W-:-:S07]  /*08a0*/  IMAD.MOV.U32 R2, RZ, RZ, R0 ;  /* 0x000000ffff027224 */ /* 0x000fce00078e0000 */
.L_x_82:
[----:B------:R-:W0:Y:S02]  /*08b0*/  LDCU UR4, c[0x0][0x39c] ;  /* 0x00007380ff0477ac */ /* 0x000e240008000800 */
[----:B0-----:R-:W-:-:S05]  /*08c0*/  FADD R2, R2, UR4 ;  /* 0x0000000402027e21 */ /* 0x001fca0008000000 */
[----:B------:R-:W-:Y:S01]  /*08d0*/  FMNMX R0, R2, UR4, !PT ;  /* 0x0000000402007c09 */ /* 0x000fe2000f800000 */
[----:B------:R-:W-:Y:S06]  /*08e0*/  @P2 EXIT ;  /* 0x000000000000294d */ /* 0x000fec0003800000 */
[----:B------:R-:W0:Y:S01]  /*08f0*/  I2F.U32.RP R6, R8 ;  /* 0x0000000800067306 */ /* 0x000e220000209000 */
[----:B------:R-:W1:Y:S01]  /*0900*/  LDCU UR12, c[0x0][0x398] ;  /* 0x00007300ff0c77ac */ /* 0x000e620008000800 */
[----:B------:R-:W-:Y:S01]  /*0910*/  IMAD.IADD R5, R9, 0x1, R8 ;  /* 0x0000000109057824 */ /* 0x000fe200078e0208 */
[----:B------:R-:W-:Y:S01]  /*0920*/  FSETP.GEU.AND P2, PT, |R0|, 1.175494350822287508e-38, PT ;  /* 0x008000000000780b */ /* 0x000fe20003f4e200 */
[----:B------:R-:W-:Y:S01]  /*0930*/  BSSY.RECONVERGENT B0, `(.L_x_83) ;  /* 0x0000046000007945 */ /* 0x000fe20003800200 */
[----:B------:R-:W-:Y:S01]  /*0940*/  ISETP.NE.U32.AND P3, PT, R8, RZ, PT ;  /* 0x000000ff0800720c */ /* 0x000fe20003f65070 */
[----:B------:R-:W2:Y:S01]  /*0950*/  LDCU.64 UR10, c[0x0][0x390] ;  /* 0x00007200ff0a77ac */ /* 0x000ea20008000a00 */
[----:B------:R-:W3:Y:S01]  /*0960*/  LDCU.128 UR4, c[0x0][0x380] ;  /* 0x00007000ff0477ac */ /* 0x000ee20008000c00 */
[----:B0-----:R-:W0:Y:S08]  /*0970*/  MUFU.RCP R6, R6 ;  /* 0x0000000600067308 */ /* 0x001e300000001000 */
[----:B------:R-:W-:Y:S01]  /*0980*/  @!P2 FMUL R0, R0, 16777216 ;  /* 0x4b8000000000a820 */ /* 0x000fe20000400000 */
[----:B-1----:R-:W-:-:S02]  /*0990*/  ISETP.GE.AND P0, PT, R5, UR12, PT ;  /* 0x0000000c05007c0c */ /* 0x002fc4000bf06270 */
[----:B------:R-:W-:Y:S02]  /*09a0*/  VIMNMX R4, PT, PT, R5, UR12, !PT ;  /* 0x0000000c05047c48 */ /* 0x000fe4000ffe0100 */
[----:B------:R-:W-:Y:S01]  /*09b0*/  SEL R11, RZ, 0x1, P0 ;  /* 0x00000001ff0b7807 */ /* 0x000fe20000000000 */
[----:B------:R-:W1:Y:S01]  /*09c0*/  MUFU.RSQ R10, R0 ;  /* 0x00000000000a7308 */ /* 0x000e620000001400 */
[----:B0-----:R-:W-:-:S07]  /*09d0*/  VIADD R2, R6, 0xffffffe ;  /* 0x0ffffffe06027836 */ /* 0x001fce0000000000 */
[----:B------:R0:W4:Y:S01]  /*09e0*/  F2I.FTZ.U32.TRUNC.NTZ R3, R2 ;  /* 0x0000000200037305 */ /* 0x000122000021f000 */
[----:B-1----:R-:W-:Y:S01]  /*09f0*/  @!P2 FMUL R10, R10, 4096 ;  /* 0x458000000a0aa820 */ /* 0x002fe20000400000 */
[----:B0-----:R-:W-:Y:S02]  /*0a00*/  IMAD.MOV.U32 R2, RZ, RZ, RZ ;  /* 0x000000ffff027224 */ /* 0x001fe400078e00ff */
[----:B----4-:R-:W-:-:S04]  /*0a10*/  IMAD.MOV R7, RZ, RZ, -R3 ;  /* 0x000000ffff077224 */ /* 0x010fc800078e0a03 */
[----:B------:R-:W-:-:S04]  /*0a20*/  IMAD R7, R7, R8, RZ ;  /* 0x0000000807077224 */ /* 0x000fc800078e02ff */
[----:B------:R-:W-:Y:S01]  /*0a30*/  IMAD.HI.U32 R12, R3, R7, R2 ;  /* 0x00000007030c7227 */ /* 0x000fe200078e0002 */
[----:B------:R-:W-:Y:S01]  /*0a40*/  IADD3 R3, PT, PT, R4, -R5, -R11 ;  /* 0x8000000504037210 */ /* 0x000fe20007ffe80b */
[----:B------:R-:W0:Y:S04]  /*0a50*/  LDC.64 R6, c[0x0][0x388] ;  /* 0x0000e200ff067b82 */ /* 0x000e280000000a00 */
[----:B------:R-:W-:-:S04]  /*0a60*/  IMAD.HI.U32 R12, R12, R3, RZ ;  /* 0x000000030c0c7227 */ /* 0x000fc800078e00ff */
[----:B------:R-:W-:Y:S01]  /*0a70*/  IMAD.MOV R2, RZ, RZ, -R12 ;  /* 0x000000ffff027224 */ /* 0x000fe200078e0a0c */
[----:B------:R-:W1:Y:S03]  /*0a80*/  LDC.64 R4, c[0x0][0x380] ;  /* 0x0000e000ff047b82 */ /* 0x000e660000000a00 */
[----:B------:R-:W-:-:S05]  /*0a90*/  IMAD R3, R8, R2, R3 ;  /* 0x0000000208037224 */ /* 0x000fca00078e0203 */
[----:B------:R-:W-:-:S13]  /*0aa0*/  ISETP.GE.U32.AND P0, PT, R3, R8, PT ;  /* 0x000000080300720c */ /* 0x000fda0003f06070 */
[----:B------:R-:W-:Y:S02]  /*0ab0*/  @P0 IMAD.IADD R3, R3, 0x1, -R8 ;  /* 0x0000000103030824 */ /* 0x000fe400078e0a08 */
[----:B------:R-:W-:-:S03]  /*0ac0*/  @P0 VIADD R12, R12, 0x1 ;  /* 0x000000010c0c0836 */ /* 0x000fc60000000000 */
[-C--:B------:R-:W-:Y:S02]  /*0ad0*/  ISETP.GE.U32.AND P1, PT, R3, R8.reuse, PT ;  /* 0x000000080300720c */ /* 0x080fe40003f26070 */
[----:B------:R-:W4:Y:S11]  /*0ae0*/  LDC.64 R2, c[0x0][0x390] ;  /* 0x0000e400ff027b82 */ /* 0x000f360000000a00 */
[----:B------:R-:W-:Y:S01]  /*0af0*/  @P1 VIADD R12, R12, 0x1 ;  /* 0x000000010c0c1836 */ /* 0x000fe20000000000 */
[----:B------:R-:W-:-:S02]  /*0b00*/  @!P3 LOP3.LUT R12, RZ, R8, RZ, 0x33, !PT ;  /* 0x00000008ff0cb212 */ /* 0x000fc400078e33ff */
[----:B------:R-:W-:-:S03]  /*0b10*/  FSETP.NE.AND P1, PT, |R10|, +INF , PT ;  /* 0x7f8000000a00780b */ /* 0x000fc60003f25200 */
[----:B------:R-:W-:Y:S01]  /*0b20*/  IMAD.IADD R12, R11, 0x1, R12 ;  /* 0x000000010b0c7824 */ /* 0x000fe200078e020c */
[----:B------:R-:W-:-:S04]  /*0b30*/  FSEL R0, R10, 1, P1 ;  /* 0x3f8000000a007808 */ /* 0x000fc80000800000 */
[C---:B------:R-:W-:Y:S02]  /*0b40*/  LOP3.LUT R11, R12.reuse, 0x3, RZ, 0xc0, !PT ;  /* 0x000000030c0b7812 */ /* 0x040fe400078ec0ff */
[----:B------:R-:W-:Y:S02]  /*0b50*/  ISETP.GE.U32.AND P0, PT, R12, 0x3, PT ;  /* 0x000000030c00780c */ /* 0x000fe40003f06070 */
[----:B------:R-:W-:-:S13]  /*0b60*/  ISETP.NE.AND P2, PT, R11, 0x3, PT ;  /* 0x000000030b00780c */ /* 0x000fda0003f45270 */
[----:B0123--:R-:W-:Y:S05]  /*0b70*/  @!P2 BRA `(.L_x_84) ;  /* 0x000000000084a947 */ /* 0x00ffea0003800000 */
[----:B------:R-:W-:-:S05]  /*0b80*/  VIADD R10, R12, 0x1 ;  /* 0x000000010c0a7836 */ /* 0x000fca0000000000 */
[----:B------:R-:W-:Y:S01]  /*0b90*/  LOP3.LUT R12, R10, 0x3, RZ, 0xc0, !PT ;  /* 0x000000030a0c7812 */ /* 0x000fe200078ec0ff */
[----:B------:R-:W-:-:S04]  /*0ba0*/  IMAD.WIDE.U32 R10, R9, 0x2, RZ ;  /* 0x00000002090a7825 */ /* 0x000fc800078e00ff */
[----:B------:R-:W-:Y:S02]  /*0bb0*/  IMAD R9, R12, R8, R9 ;  /* 0x000000080c097224 */ /* 0x000fe400078e0209 */
[----:B------:R-:W-:-:S07]  /*0bc0*/  IMAD.MOV R12, RZ, RZ, -R12 ;  /* 0x000000ffff0c7224 */ /* 0x000fce00078e0a0c */
.L_x_85:
[C---:B0-----:R-:W-:Y:S02]  /*0bd0*/  IADD3 R14, P1, PT, R10.reuse, UR4, RZ ;  /* 0x000000040a0e7c10 */ /* 0x041fe4000ff3e0ff */
[----:B------:R-:W-:Y:S02]  /*0be0*/  IADD3 R16, P2, PT, R10, UR6, RZ ;  /* 0x000000060a107c10 */ /* 0x000fe4000ff5e0ff */
[C---:B------:R-:W-:Y:S02]  /*0bf0*/  IADD3.X R15, PT, PT, R11.reuse, UR5, RZ, P1, !PT ;  /* 0x000000050b0f7c10 */ /* 0x040fe40008ffe4ff */
[----:B------:R-:W-:-:S03]  /*0c00*/  IADD3.X R17, PT, PT, R11, UR7, RZ, P2, !PT ;  /* 0x000000070b117c10 */ /* 0x000fc600097fe4ff */
[----:B------:R-:W2:Y:S04]  /*0c10*/  LDG.E.U16.CONSTANT R14, desc[UR8][R14.64] ;  /* 0x000000080e0e7981 */ /* 0x000ea8000c1e9500 */
[----:B------:R-:W3:Y:S01]  /*0c20*/  LDG.E.U16.CONSTANT R16, desc[UR8][R16.64] ;  /* 0x0000000810107981 */ /* 0x000ee2000c1e9500 */
[----:B------:R-:W-:Y:S02]  /*0c30*/  VIADD R12, R12, 0x1 ;  /* 0x000000010c0c7836 */ /* 0x000fe40000000000 */
[----:B--2---:R-:W-:Y:S02]  /*0c40*/  HADD2.F32 R13, -RZ, R14.H0_H0 ;  /* 0x2000000eff0d7230 */ /* 0x004fe40000004100 */
[----:B---3--:R-:W-:-:S03]  /*0c50*/  HADD2.F32 R18, -RZ, R16.H0_H0 ;  /* 0x20000010ff127230 */ /* 0x008fc60000004100 */
[----:B------:R-:W-:Y:S02]  /*0c60*/  FMNMX R13, R13, -65504, !PT ;  /* 0xc77fe0000d0d7809 */ /* 0x000fe40007800000 */
[----:B------:R-:W-:Y:S02]  /*0c70*/  FMNMX R18, R18, -65504, !PT ;  /* 0xc77fe00012127809 */ /* 0x000fe40007800000 */
[----:B------:R-:W-:Y:S02]  /*0c80*/  FMNMX R13, R13, 65504, PT ;  /* 0x477fe0000d0d7809 */ /* 0x000fe40003800000 */
[----:B------:R-:W-:Y:S02]  /*0c90*/  FMNMX R18, R18, 65504, PT ;  /* 0x477fe00012127809 */ /* 0x000fe40003800000 */
[----:B------:R-:W-:Y:S02]  /*0ca0*/  FSETP.NE.AND P1, PT, |R13|, +INF , PT ;  /* 0x7f8000000d00780b */ /* 0x000fe40003f25200 */
[----:B------:R-:W-:-:S02]  /*0cb0*/  FSETP.NE.AND P2, PT, |R18|, +INF , PT ;  /* 0x7f8000001200780b */ /* 0x000fc40003f45200 */
[----:B------:R-:W-:Y:S02]  /*0cc0*/  FSEL R13, R13, RZ, P1 ;  /* 0x000000ff0d0d7208 */ /* 0x000fe40000800000 */
[----:B------:R-:W-:Y:S02]  /*0cd0*/  FSEL R18, R18, 1, P2 ;  /* 0x3f80000012127808 */ /* 0x000fe40001000000 */
[----:B------:R-:W-:Y:S01]  /*0ce0*/  IADD3 R14, P1, PT, R10, UR10, RZ ;  /* 0x0000000a0a0e7c10 */ /* 0x000fe2000ff3e0ff */
[----:B------:R-:W-:-:S03]  /*0cf0*/  FMUL R13, R0, R13 ;  /* 0x0000000d000d7220 */ /* 0x000fc60000400000 */
[----:B------:R-:W-:Y:S01]  /*0d00*/  IADD3.X R15, PT, PT, R11, UR11, RZ, P1, !PT ;  /* 0x0000000b0b0f7c10 */ /* 0x000fe20008ffe4ff */
[----:B------:R-:W-:Y:S01]  /*0d10*/  FMUL R13, R18, R13 ;  /* 0x0000000d120d7220 */ /* 0x000fe20000400000 */
[----:B------:R-:W-:Y:S01]  /*0d20*/  ISETP.NE.AND P1, PT, R12, RZ, PT ;  /* 0x000000ff0c00720c */ /* 0x000fe20003f25270 */
[----:B------:R-:W-:-:S03]  /*0d30*/  IMAD.WIDE.U32 R10, R8, 0x2, R10 ;  /* 0x00000002080a7825 */ /* 0x000fc600078e000a */
[----:B------:R-:W-:-:S04]  /*0d40*/  FMNMX R13, R13, -65504, !PT ;  /* 0xc77fe0000d0d7809 */ /* 0x000fc80007800000 */
[----:B------:R-:W-:-:S04]  /*0d50*/  FMNMX R13, R13, 65504, PT ;  /* 0x477fe0000d0d7809 */ /* 0x000fc80003800000 */
[----:B------:R-:W-:-:S05]  /*0d60*/  F2FP.F16.F32.PACK_AB R13, RZ, R13 ;  /* 0x0000000dff0d723e */ /* 0x000fca00000000ff */
[----:B------:R0:W-:Y:S01]  /*0d70*/  STG.E.U16 desc[UR8][R14.64], R13 ;  /* 0x0000000d0e007986 */ /* 0x0001e2000c101508 */
[----:B------:R-:W-:Y:S05]  /*0d80*/  @P1 BRA `(.L_x_85) ;  /* 0xfffffffc00901947 */ /* 0x000fea000383ffff */
.L_x_84:
[----:B------:R-:W-:Y:S05]  /*0d90*/  BSYNC.RECONVERGENT B0 ;  /* 0x0000000000007941 */ /* 0x000fea0003800200 */
.L_x_83:
[----:B------:R-:W-:Y:S05]  /*0da0*/  @!P0 EXIT ;  /* 0x000000000000894d */ /* 0x000fea0003800000 */
.L_x_86:
[----:B0-----:R-:W-:-:S04]  /*0db0*/  IMAD.WIDE.U32 R12, R9, 0x2, R4 ;  /* 0x00000002090c7825 */ /* 0x001fc800078e0004 */
[----:B------:R-:W-:Y:S01]  /*0dc0*/  IMAD.IADD R23, R8, 0x1, R9 ;  /* 0x0000000108177824 */ /* 0x000fe200078e0209 */
[----:B------:R0:W2:Y:S01]  /*0dd0*/  LDG.E.U16.CONSTANT R18, desc[UR8][R12.64] ;  /* 0x000000080c127981 */ /* 0x0000a2000c1e9500 */
[----:B------:R-:W-:-:S04]  /*0de0*/  IMAD.WIDE.U32 R14, R9, 0x2, R6 ;  /* 0x00000002090e7825 */ /* 0x000fc800078e0006 */
[C---:B------:R-:W-:Y:S01]  /*0df0*/  IMAD.IADD R21, R23.reuse, 0x1, R8 ;  /* 0x0000000117157824 */ /* 0x040fe200078e0208 */
[----:B------:R1:W3:Y:S01]  /*0e00*/  LDG.E.U16.CONSTANT R20, desc[UR8][R14.64] ;  /* 0x000000080e147981 */ /* 0x0002e2000c1e9500 */
[----:B------:R-:W-:-:S04]  /*0e10*/  IMAD.WIDE.U32 R26, R23, 0x2, R4 ;  /* 0x00000002171a7825 */ /* 0x000fc800078e0004 */
[C---:B------:R-:W-:Y:S01]  /*0e20*/  IMAD.WIDE.U32 R10, R21.reuse, 0x2, R6 ;  /* 0x00000002150a7825 */ /* 0x040fe200078e0006 */
[----:B------:R-:W5:Y:S03]  /*0e30*/  LDG.E.U16.CONSTANT R22, desc[UR8][R26.64] ;  /* 0x000000081a167981 */ /* 0x000f66000c1e9500 */
[----:B------:R-:W-:Y:S02]  /*0e40*/  IMAD.IADD R19, R21, 0x1, R8 ;  /* 0x0000000115137824 */ /* 0x000fe400078e0208 */
[----:B------:R-:W-:Y:S01]  /*0e50*/  IMAD.WIDE.U32 R24, R23, 0x2, R6 ;  /* 0x0000000217187825 */ /* 0x000fe200078e0006 */
[----:B------:R4:W5:Y:S03]  /*0e60*/  LDG.E.U16.CONSTANT R10, desc[UR8][R10.64] ;  /* 0x000000080a0a7981 */ /* 0x000966000c1e9500 */
[----:B------:R-:W-:-:S02]  /*0e70*/  IMAD.WIDE.U32 R16, R21, 0x2, R4 ;  /* 0x0000000215107825 */ /* 0x000fc400078e0004 */
[----:B------:R-:W5:Y:S02]  /*0e80*/  LDG.E.U16.CONSTANT R24, desc[UR8][R24.64] ;  /* 0x0000000818187981 */ /* 0x000f64000c1e9500 */
[C---:B0-----:R-:W-:Y:S02]  /*0e90*/  IMAD.WIDE.U32 R12, R19.reuse, 0x2, R4 ;  /* 0x00000002130c7825 */ /* 0x041fe400078e0004 */
[----:B------:R-:W5:Y:S02]  /*0ea0*/  LDG.E.U16.CONSTANT R16, desc[UR8][R16.64] ;  /* 0x0000000810107981 */ /* 0x000f64000c1e9500 */
[----:B-1----:R-:W-:Y:S02]  /*0eb0*/  IMAD.WIDE.U32 R14, R19, 0x2, R6 ;  /* 0x00000002130e7825 */ /* 0x002fe400078e0006 */
[----:B------:R-:W5:Y:S04]  /*0ec0*/  LDG.E.U16.CONSTANT R12, desc[UR8][R12.64] ;  /* 0x000000080c0c7981 */ /* 0x000f68000c1e9500 */
[----:B------:R0:W5:Y:S01]  /*0ed0*/  LDG.E.U16.CONSTANT R14, desc[UR8][R14.64] ;  /* 0x000000080e0e7981 */ /* 0x000162000c1e9500 */
[----:B--2---:R-:W-:-:S05]  /*0ee0*/  HADD2.F32 R18, -RZ, R18.H0_H0 ;  /* 0x20000012ff127230 */ /* 0x004fca0000004100 */
[----:B------:R-:W-:Y:S01]  /*0ef0*/  FMNMX R18, R18, -65504, !PT ;  /* 0xc77fe00012127809 */ /* 0x000fe20007800000 */
[----:B---3--:R-:W-:-:S03]  /*0f00*/  HADD2.F32 R20, -RZ, R20.H0_H0 ;  /* 0x20000014ff147230 */ /* 0x008fc60000004100 */
[----:B----4-:R-:W-:Y:S01]  /*0f10*/  FMNMX R11, R18, 65504, PT ;  /* 0x477fe000120b7809 */ /* 0x010fe20003800000 */
[----:B-----5:R-:W-:Y:S01]  /*0f20*/  HADD2.F32 R22, -RZ, R22.H0_H0 ;  /* 0x20000016ff167230 */ /* 0x020fe20000004100 */
[----:B------:R-:W-:Y:S01]  /*0f30*/  FMNMX R20, R20, -65504, !PT ;  /* 0xc77fe00014147809 */ /* 0x000fe20007800000 */
[----:B0-----:R-:W-:-:S03]  /*0f40*/  HADD2.F32 R15, -RZ, R10.H0_H0 ;  /* 0x2000000aff0f7230 */ /* 0x001fc60000004100 */
[----:B------:R-:W-:Y:S02]  /*0f50*/  FMNMX R22, R22, -65504, !PT ;  /* 0xc77fe00016167809 */ /* 0x000fe40007800000 */
[----:B------:R-:W-:Y:S01]  /*0f60*/  FSETP.NE.AND P0, PT, |R11|, +INF , PT ;  /* 0x7f8000000b00780b */ /* 0x000fe20003f05200 */
[----:B------:R-:W-:Y:S01]  /*0f70*/  HADD2.F32 R24, -RZ, R24.H0_H0 ;  /* 0x20000018ff187230 */ /* 0x000fe20000004100 */
[----:B------:R-:W-:Y:S01]  /*0f80*/  FMNMX R18, R15, -65504, !PT ;  /* 0xc77fe0000f127809 */ /* 0x000fe20007800000 */
[----:B------:R-:W-:Y:S01]  /*0f90*/  HADD2.F32 R16, -RZ, R16.H0_H0 ;  /* 0x20000010ff107230 */ /* 0x000fe20000004100 */
[----:B------:R-:W-:Y:S01]  /*0fa0*/  FMNMX R17, R20, 65504, PT ;  /* 0x477fe00014117809 */ /* 0x000fe20003800000 */
[----:B------:R-:W-:Y:S01]  /*0fb0*/  HADD2.F32 R12, -RZ, R12.H0_H0 ;  /* 0x2000000cff0c7230 */ /* 0x000fe20000004100 */
[----:B------:R-:W-:Y:S02]  /*0fc0*/  FMNMX R13, R24, -65504, !PT ;  /* 0xc77fe000180d7809 */ /* 0x000fe40007800000 */
[----:B------:R-:W-:Y:S01]  /*0fd0*/  FMNMX R10, R22, 65504, PT ;  /* 0x477fe000160a7809 */ /* 0x000fe20003800000 */
[----:B------:R-:W-:Y:S01]  /*0fe0*/  HADD2.F32 R14, -RZ, R14.H0_H0 ;  /* 0x2000000eff0e7230 */ /* 0x000fe20000004100 */
[----:B------:R-:W-:-:S02]  /*0ff0*/  FSEL R15, R11, RZ, P0 ;  /* 0x000000ff0b0f7208 */ /* 0x000fc40000000000 */
[----:B------:R-:W-:Y:S02]  /*1000*/  FMNMX R16, R16, -65504, !PT ;  /* 0xc77fe00010107809 */ /* 0x000fe40007800000 */
[----:B------:R-:W-:Y:S02]  /*1010*/  FMNMX R11, R18, 65504, PT ;  /* 0x477fe000120b7809 */ /* 0x000fe40003800000 */
[----:B------:R-:W-:Y:S02]  /*1020*/  FMNMX R18, R12, -65504, !PT ;  /* 0xc77fe0000c127809 */ /* 0x000fe40007800000 */
[----:B------:R-:W-:Y:S02]  /*1030*/  FSETP.NE.AND P1, PT, |R17|, +INF , PT ;  /* 0x7f8000001100780b */ /* 0x000fe40003f25200 */
[----:B------:R-:W-:Y:S02]  /*1040*/  FMNMX R13, R13, 65504, PT ;  /* 0x477fe0000d0d7809 */ /* 0x000fe40003800000 */
[----:B------:R-:W-:-:S02]  /*1050*/  FSETP.NE.AND P0, PT, |R10|, +INF , PT ;  /* 0x7f8000000a00780b */ /* 0x000fc40003f05200 */
[----:B------:R-:W-:Y:S01]  /*1060*/  FMNMX R16, R16, 65504, PT ;  /* 0x477fe00010107809 */ /* 0x000fe20003800000 */
[----:B------:R-:W-:Y:S01]  /*1070*/  FMUL R12, R0, R15 ;  /* 0x0000000f000c7220 */ /* 0x000fe20000400000 */
[----:B------:R-:W-:Y:S02]  /*1080*/  FMNMX R14, R14, -65504, !PT ;  /* 0xc77fe0000e0e7809 */ /* 0x000fe40007800000 */
[----:B------:R-:W-:Y:S02]  /*1090*/  FMNMX R18, R18, 65504, PT ;  /* 0x477fe00012127809 */ /* 0x000fe40003800000 */
[----:B------:R-:W-:Y:S02]  /*10a0*/  FSEL R17, R17, 1, P1 ;  /* 0x3f80000011117808 */ /* 0x000fe40000800000 */
[----:B------:R-:W-:Y:S02]  /*10b0*/  FSETP.NE.AND P1, PT, |R13|, +INF , PT ;  /* 0x7f8000000d00780b */ /* 0x000fe40003f25200 */
[----:B------:R-:W-:-:S02]  /*10c0*/  FSEL R15, R10, RZ, P0 ;  /* 0x000000ff0a0f7208 */ /* 0x000fc40000000000 */
[----:B------:R-:W-:Y:S02]  /*10d0*/  FSETP.NE.AND P0, PT, |R16|, +INF , PT ;  /* 0x7f8000001000780b */ /* 0x000fe40003f05200 */
[----:B------:R-:W-:Y:S02]  /*10e0*/  FMNMX R20, R14, 65504, PT ;  /* 0x477fe0000e147809 */ /* 0x000fe40003800000 */
[----:B------:R-:W-:Y:S02]  /*10f0*/  FSETP.NE.AND P2, PT, |R18|, +INF , PT ;  /* 0x7f8000001200780b */ /* 0x000fe40003f45200 */
[----:B------:R-:W-:Y:S02]  /*1100*/  FSEL R13, R13, 1, P1 ;  /* 0x3f8000000d0d7808 */ /* 0x000fe40000800000 */
[----:B------:R-:W-:Y:S02]  /*1110*/  FSETP.NE.AND P1, PT, |R11|, +INF , PT ;  /* 0x7f8000000b00780b */ /* 0x000fe40003f25200 */
[----:B------:R-:W-:-:S02]  /*1120*/  FSEL R25, R16, RZ, P0 ;  /* 0x000000ff10197208 */ /* 0x000fc40000000000 */
[----:B------:R-:W-:Y:S02]  /*1130*/  FSETP.NE.AND P0, PT, |R20|, +INF , PT ;  /* 0x7f8000001400780b */ /* 0x000fe40003f05200 */
[----:B------:R-:W-:Y:S01]  /*1140*/  FSEL R27, R18, RZ, P2 ;  /* 0x000000ff121b7208 */ /* 0x000fe20001000000 */
[C---:B------:R-:W-:Y:S01]  /*1150*/  FMUL R10, R0.reuse, R15 ;  /* 0x0000000f000a7220 */ /* 0x040fe20000400000 */
[----:B------:R-:W-:Y:S01]  /*1160*/  FSEL R11, R11, 1, P1 ;  /* 0x3f8000000b0b7808 */ /* 0x000fe20000800000 */
[----:B------:R-:W-:Y:S01]  /*1170*/  FMUL R14, R0, R25 ;  /* 0x00000019000e7220 */ /* 0x000fe20000400000 */
[----:B------:R-:W-:Y:S01]  /*1180*/  FSEL R20, R20, 1, P0 ;  /* 0x3f80000014147808 */ /* 0x000fe20000000000 */
[----:B------:R-:W-:Y:S01]  /*1190*/  FMUL R27, R0, R27 ;  /* 0x0000001b001b7220 */ /* 0x000fe20000400000 */
[----:B------:R-:W-:Y:S01]  /*11a0*/  FMUL R10, R13, R10 ;  /* 0x0000000a0d0a7220 */ /* 0x000fe20000400000 */
[----:B------:R-:W-:Y:S01]  /*11b0*/  FMUL R11, R11, R14 ;  /* 0x0000000e0b0b7220 */ /* 0x000fe20000400000 */
[----:B------:R-:W-:Y:S01]  /*11c0*/  FMUL R12, R17, R12 ;  /* 0x0000000c110c7220 */ /* 0x000fe20000400000 */
[----:B------:R-:W-:-:S02]  /*11d0*/  FMUL R20, R20, R27 ;  /* 0x0000001b14147220 */ /* 0x000fc40000400000 */
[----:B------:R-:W-:Y:S02]  /*11e0*/  FMNMX R10, R10, -65504, !PT ;  /* 0xc77fe0000a0a7809 */ /* 0x000fe40007800000 */
[----:B------:R-:W-:Y:S02]  /*11f0*/  FMNMX R11, R11, -65504, !PT ;  /* 0xc77fe0000b0b7809 */ /* 0x000fe40007800000 */
[----:B------:R-:W-:Y:S02]  /*1200*/  FMNMX R12, R12, -65504, !PT ;  /* 0xc77fe0000c0c7809 */ /* 0x000fe40007800000 */
[----:B------:R-:W-:Y:S02]  /*1210*/  FMNMX R20, R20, -65504, !PT ;  /* 0xc77fe00014147809 */ /* 0x000fe40007800000 */
[----:B------:R-:W-:Y:S02]  /*1220*/  FMNMX R10, R10, 65504, PT ;  /* 0x477fe0000a0a7809 */ /* 0x000fe40003800000 */
[----:B------:R-:W-:-:S02]  /*1230*/  FMNMX R11, R11, 65504, PT ;  /* 0x477fe0000b0b7809 */ /* 0x000fc40003800000 */
[----:B------:R-:W-:Y:S02]  /*1240*/  FMNMX R12, R12, 65504, PT ;  /* 0x477fe0000c0c7809 */ /* 0x000fe40003800000 */
[----:B------:R-:W-:Y:S02]  /*1250*/  FMNMX R13, R20, 65504, PT ;  /* 0x477fe000140d7809 */ /* 0x000fe40003800000 */
[----:B------:R-:W-:Y:S02]  /*1260*/  F2FP.F16.F32.PACK_AB R20, RZ, R10 ;  /* 0x0000000aff14723e */ /* 0x000fe400000000ff */
[----:B------:R-:W-:Y:S01]  /*1270*/  F2FP.F16.F32.PACK_AB R22, RZ, R11 ;  /* 0x0000000bff16723e */ /* 0x000fe200000000ff */
[--C-:B------:R-:W-:Y:S01]  /*1280*/  IMAD.WIDE.U32 R10, R9, 0x2, R2.reuse ;  /* 0x00000002090a7825 */ /* 0x100fe200078e0002 */
[----:B------:R-:W-:Y:S02]  /*1290*/  F2FP.F16.F32.PACK_AB R18, RZ, R12 ;  /* 0x0000000cff12723e */ /* 0x000fe400000000ff */
[----:B------:R-:W-:Y:S01]  /*12a0*/  F2FP.F16.F32.PACK_AB R24, RZ, R13 ;  /* 0x0000000dff18723e */ /* 0x000fe200000000ff */
[----:B------:R-:W-:-:S04]  /*12b0*/  IMAD.WIDE.U32 R12, R23, 0x2, R2 ;  /* 0x00000002170c7825 */ /* 0x000fc800078e0002 */
[--C-:B------:R-:W-:Y:S01]  /*12c0*/  IMAD.WIDE.U32 R16, R21, 0x2, R2.reuse ;  /* 0x0000000215107825 */ /* 0x100fe200078e0002 */
[----:B------:R1:W-:Y:S03]  /*12d0*/  STG.E.U16 desc[UR8][R10.64], R18 ;  /* 0x000000120a007986 */ /* 0x0003e6000c101508 */
[C---:B------:R-:W-:Y:S01]  /*12e0*/  IMAD.WIDE.U32 R14, R19.reuse, 0x2, R2 ;  /* 0x00000002130e7825 */ /* 0x040fe200078e0002 */
[----:B------:R1:W-:Y:S03]  /*12f0*/  STG.E.U16 desc[UR8][R12.64], R20 ;  /* 0x000000140c007986 */ /* 0x0003e6000c101508 */
[----:B------:R-:W-:Y:S01]  /*1300*/  IMAD.IADD R9, R19, 0x1, R8 ;  /* 0x0000000113097824 */ /* 0x000fe200078e0208 */
[----:B------:R1:W-:Y:S04]  /*1310*/  STG.E.U16 desc[UR8][R16.64], R22 ;  /* 0x0000001610007986 */ /* 0x0003e8000c101508 */
[----:B------:R1:W-:Y:S01]  /*1320*/  STG.E.U16 desc[UR8][R14.64], R24 ;  /* 0x000000180e007986 */ /* 0x0003e2000c101508 */
[----:B------:R-:W-:-:S13]  /*1330*/  ISETP.GE.AND P0, PT, R9, UR12, PT ;  /* 0x0000000c09007c0c */ /* 0x000fda000bf06270 */
[----:B-1----:R-:W-:Y:S05]  /*1340*/  @!P0 BRA `(.L_x_86) ;  /* 0xfffffff800988947 */ /* 0x002fea000383ffff */
[----:B------:R-:W-:Y:S05]  /*1350*/  EXIT ;  /* 0x000000000000794d */ /* 0x000fea0003800000 */
        .weak           $__internal_3_$__cuda_sm3x_div_rn_noftz_f32_slowpath
        .type           $__internal_3_$__cuda_sm3x_div_rn_noftz_f32_slowpath,@function
        .size           $__internal_3_$__cuda_sm3x_div_rn_noftz_f32_slowpath,(.L_x_99 - $__internal_3_$__cuda_sm3x_div_rn_noftz_f32_slowpath)
$__internal_3_$__cuda_sm3x_div_rn_noftz_f32_slowpath:
[--C-:B------:R-:W-:Y:S01]  /*1360*/  SHF.R.U32.HI R5, RZ, 0x17, R3.reuse ;  /* 0x00000017ff057819 */ /* 0x100fe20000011603 */
[--C-:B------:R-:W-:Y:S01]  /*1370*/  IMAD.MOV.U32 R6, RZ, RZ, R0.reuse ;  /* 0x000000ffff067224 */ /* 0x100fe200078e0000 */
[----:B------:R-:W-:Y:S01]  /*1380*/  SHF.R.U32.HI R4, RZ, 0x17, R0 ;  /* 0x00000017ff047819 */ /* 0x000fe20000011600 */
[----:B------:R-:W-:Y:S01]  /*1390*/  IMAD.MOV.U32 R7, RZ, RZ, R3 ;  /* 0x000000ffff077224 */ /* 0x000fe200078e0003 */
[----:B------:R-:W-:Y:S02]  /*13a0*/  LOP3.LUT R5, R5, 0xff, RZ, 0xc0, !PT ;  /* 0x000000ff05057812 */ /* 0x000fe400078ec0ff */
        /* <DEDUP_REMOVED lines=30> */
.L_x_87:
[----:B------:R-:W-:Y:S01]  /*1590*/  LEA R0, R5, 0xc0800000, 0x17 ;  /* 0xc080000005007811 */ /* 0x000fe200078eb8ff */
[----:B------:R-:W-:-:S04]  /*15a0*/  VIADD R4, R4, 0xffffff81 ;  /* 0xffffff8104047836 */ /* 0x000fc80000000000 */
        /* <DEDUP_REMOVED lines=48> */
.L_x_93:
[----:B------:R-:W-:-:S04]  /*18b0*/  LOP3.LUT R0, R0, 0x80000000, RZ, 0xc0, !PT ;  /* 0x8000000000007812 */ /* 0x000fc800078ec0ff */
[----:B------:R-:W-:Y:S01]  /*18c0*/  LOP3.LUT R0, R0, 0x7f800000, RZ, 0xfc, !PT ;  /* 0x7f80000000007812 */ /* 0x000fe200078efcff */
[----:B------:R-:W-:Y:S06]  /*18d0*/  BRA `(.L_x_94) ;  /* 0x0000000000287947 */ /* 0x000fec0003800000 */
.L_x_92:
[----:B------:R-:W-:Y:S01]  /*18e0*/  IMAD R0, R5, 0x800000, R0 ;  /* 0x0080000005007824 */ /* 0x000fe200078e0200 */
[----:B------:R-:W-:Y:S06]  /*18f0*/  BRA `(.L_x_94) ;  /* 0x0000000000207947 */ /* 0x000fec0003800000 */
.L_x_91:
[----:B------:R-:W-:-:S04]  /*1900*/  LOP3.LUT R0, R7, 0x80000000, R6, 0x48, !PT ;  /* 0x8000000007007812 */ /* 0x000fc800078e4806 */
[----:B------:R-:W-:Y:S01]  /*1910*/  LOP3.LUT R0, R0, 0x7f800000, RZ, 0xfc, !PT ;  /* 0x7f80000000007812 */ /* 0x000fe200078efcff */
[----:B------:R-:W-:Y:S06]  /*1920*/  BRA `(.L_x_94) ;  /* 0x0000000000147947 */ /* 0x000fec0003800000 */
.L_x_90:
[----:B------:R-:W-:Y:S01]  /*1930*/  LOP3.LUT R0, R7, 0x80000000, R6, 0x48, !PT ;  /* 0x8000000007007812 */ /* 0x000fe200078e4806 */
[----:B------:R-:W-:Y:S06]  /*1940*/  BRA `(.L_x_94) ;  /* 0x00000000000c7947 */ /* 0x000fec0003800000 */
.L_x_89:
[----:B------:R-:W0:Y:S01]  /*1950*/  MUFU.RSQ R0, -QNAN ;  /* 0xffc0000000007908 */ /* 0x000e220000001400 */
[----:B------:R-:W-:Y:S05]  /*1960*/  BRA `(.L_x_94) ;  /* 0x0000000000047947 */ /* 0x000fea0003800000 */
.L_x_88:
[----:B------:R-:W-:-:S07]  /*1970*/  FADD.FTZ R0, R0, R3 ;  /* 0x0000000300007221 */ /* 0x000fce0000010000 */
.L_x_94:
[----:B------:R-:W-:-:S04]  /*1980*/  IMAD.MOV.U32 R3, RZ, RZ, 0x0 ;  /* 0x00000000ff037424 */ /* 0x000fc800078e00ff */
[----:B0-----:R-:W-:Y:S05]  /*1990*/  RET.REL.NODEC R2 `(_Z15rms_norm_kernelPK6__halfS1_PS_if) ;  /* 0xffffffe402987950 */ /* 0x001fea0003c3ffff */
.L_x_95:
        /* <DEDUP_REMOVED lines=14> */
.L_x_99:


//--------------------- .nv.shared._Z14softmax_kernelP6__halfii --------------------------
	.section	.nv.shared._Z14softmax_kernelP6__halfii,"aw",@nobits
	.sectionflags	@""
	.align	16
	.zero		1024


//--------------------- .nv.shared.reserved.0     --------------------------
	.section	.nv.shared.reserved.0,"aw",@nobits
	.weak		__nv_reservedSMEM_offset_0_alias
	.size		__nv_reservedSMEM_offset_0_alias, 0, 64
	.other		__nv_reservedSMEM_offset_0_alias,@"STO_CUDA_RESERVED_SHARED STV_DEFAULT"
__nv_reservedSMEM_offset_0_alias:
	.zero		0
	.zero		64


//--------------------- .nv.shared._Z17vector_add_kernelPK6__halfS1_PS_i --------------------------
	.section	.nv.shared._Z17vector_add_kernelPK6__halfS1_PS_i,"aw",@nobits
	.sectionflags	@""
	.align	16
	.zero		1024


//--------------------- .nv.shared._Z22elementwise_mul_kernelPK6__halfS1_PS_i --------------------------
	.section	.nv.shared._Z22elementwise_mul_kernelPK6__halfS1_PS_i,"aw",@nobits
	.sectionflags	@""
	.align	16
	.zero		1024


//--------------------- .nv.shared._Z15silu_mul_kernelPK6__halfS1_PS_i --------------------------
	.section	.nv.shared._Z15silu_mul_kernelPK6__halfS1_PS_i,"aw",@nobits
	.sectionflags	@""
	.align	16
	.zero		1024


//--------------------- .nv.shared._Z11silu_kernelPK6__halfPS_i --------------------------
	.section	.nv.shared._Z11silu_kernelPK6__halfPS_i,"aw",@nobits
	.sectionflags	@""
	.align	16
	.zero		1024


//--------------------- .nv.shared._Z15rms_norm_kernelPK6__halfS1_PS_if --------------------------
	.section	.nv.shared._Z15rms_norm_kernelPK6__halfS1_PS_if,"aw",@nobits
	.sectionflags	@""
	.align	16
	.zero		1024


//--------------------- .nv.constant0._Z14softmax_kernelP6__halfii --------------------------
	.section	.nv.constant0._Z14softmax_kernelP6__halfii,"a",@progbits
	.sectionflags	@""
	.align	4
.nv.constant0._Z14softmax_kernelP6__halfii:
	.zero		912


//--------------------- .nv.constant0._Z17vector_add_kernelPK6__halfS1_PS_i --------------------------
	.section	.nv.constant0._Z17vector_add_kernelPK6__halfS1_PS_i,"a",@progbits
	.sectionflags	@""
	.align	4
.nv.constant0._Z17vector_add_kernelPK6__halfS1_PS_i:
	.zero		924


//--------------------- .nv.constant0._Z22elementwise_mul_kernelPK6__halfS1_PS_i --------------------------
	.section	.nv.constant0._Z22elementwise_mul_kernelPK6__halfS1_PS_i,"a",@progbits
	.sectionflags	@""
	.align	4
.nv.constant0._Z22elementwise_mul_kernelPK6__halfS1_PS_i:
	.zero		924


//--------------------- .nv.constant0._Z15silu_mul_kernelPK6__halfS1_PS_i --------------------------
	.section	.nv.constant0._Z15silu_mul_kernelPK6__halfS1_PS_i,"a",@progbits
	.sectionflags	@""
	.align	4
.nv.constant0._Z15silu_mul_kernelPK6__halfS1_PS_i:
	.zero		924


//--------------------- .nv.constant0._Z11silu_kernelPK6__halfPS_i --------------------------
	.section	.nv.constant0._Z11silu_kernelPK6__halfPS_i,"a",@progbits
	.sectionflags	@""
	.align	4
.nv.constant0._Z11silu_kernelPK6__halfPS_i:
	.zero		916


//--------------------- .nv.constant0._Z15rms_norm_kernelPK6__halfS1_PS_if --------------------------
	.section	.nv.constant0._Z15rms_norm_kernelPK6__halfS1_PS_if,"a",@progbits
	.sectionflags	@""
	.align	4
.nv.constant0._Z15rms_norm_kernelPK6__halfS1_PS_if:
	.zero		928


//--------------------- SYMBOLS --------------------------

	.type		.nv.reservedSmem.offset0,@object
	.size		.nv.reservedSmem.offset0,0x4
	.type		.nv.reservedSmem.cap,@object
	.size		.nv.reservedSmem.cap,0x4
